	.target	sm_90a

	.elftype	@"ET_EXEC"


//--------------------- .note.nv.tkinfo           --------------------------
	.section	.note.nv.tkinfo,"",@"SHT_NOTE"
	.sectionflags	@"SHF_NOTE_NV_TKINFO"
	.tkinfo
        /*0018*/ 	.word	0x00000002
        /*0030*/ 	.string	""
        /*0030*/ 	.string	"ptxas"
        /*0030*/ 	.string	"Cuda compilation tools, release 13.0, V13.0.88"
        /*0030*/ 	.string	"Build cuda_13.0.r13.0/compiler.36424714_0"
        /*0030*/ 	.string	"-arch sm_90a -m 64 "



//--------------------- .note.nv.cuinfo           --------------------------
	.section	.note.nv.cuinfo,"",@"SHT_NOTE"
	.sectionflags	@"SHF_NOTE_NV_CUINFO"
        /*0018*/ 	.short	0x0002
        /*001a*/ 	.short	0x005a
        /*001c*/ 	.short	0x0082
	.zero		2


//--------------------- .nv.info                  --------------------------
	.section	.nv.info,"",@"SHT_CUDA_INFO"
	.align	4


	//----- nvinfo : EIATTR_REGCOUNT
	.align		4
        /*0000*/ 	.byte	0x04, 0x2f
        /*0002*/ 	.short	(.L_16 - .L_15)
	.align		4
.L_15:
        /*0004*/ 	.word	index@(_ZN7cutlass13device_kernelINS_4fmha6kernel28FmhaKernelTmaWarpSpecializedINS1_10collective30FmhaMainloopTmaWarpSpecializedINS_6half_tEffN4cute5tupleIJNS7_1CILi128EEESA_NS9_ILi512EEEEEENS8_IJiNS9_ILi1EEENS8_IJiiEEEEEESF_SF_NS4_13DefaultFusionEJNS2_6OptionILNS2_3TagE0ENS9_ILb1EEEEENSH_ILSI_2ESJ_EEEEENS4_15FmhaFwdEpilogueIS6_fNS8_IJNS9_ILi64EEESB_SA_EEEEENS2_23PersistentTileSchedulerEJSK_SL_EEEEEvNT_6ParamsE)
        /*0008*/ 	.word	0x000000a8


	//----- nvinfo : EIATTR_FRAME_SIZE
	.align		4
.L_16:
        /*000c*/ 	.byte	0x04, 0x11
        /*000e*/ 	.short	(.L_18 - .L_17)
	.align		4
.L_17:
        /*0010*/ 	.word	index@($__internal_0_$__cuda_sm20_rcp_rn_f32_slowpath)
        /*0014*/ 	.word	0x000012b8


	//----- nvinfo : EIATTR_FRAME_SIZE
	.align		4
.L_18:
        /*0018*/ 	.byte	0x04, 0x11
        /*001a*/ 	.short	(.L_20 - .L_19)
	.align		4
.L_19:
        /*001c*/ 	.word	index@(_ZN7cutlass13device_kernelINS_4fmha6kernel28FmhaKernelTmaWarpSpecializedINS1_10collective30FmhaMainloopTmaWarpSpecializedINS_6half_tEffN4cute5tupleIJNS7_1CILi128EEESA_NS9_ILi512EEEEEENS8_IJiNS9_ILi1EEENS8_IJiiEEEEEESF_SF_NS4_13DefaultFusionEJNS2_6OptionILNS2_3TagE0ENS9_ILb1EEEEENSH_ILSI_2ESJ_EEEEENS4_15FmhaFwdEpilogueIS6_fNS8_IJNS9_ILi64EEESB_SA_EEEEENS2_23PersistentTileSchedulerEJSK_SL_EEEEEvNT_6ParamsE)
        /*0020*/ 	.word	0x000012b8


	//----- nvinfo : EIATTR_MIN_STACK_SIZE
	.align		4
.L_20:
        /*0024*/ 	.byte	0x04, 0x12
        /*0026*/ 	.short	(.L_22 - .L_21)
	.align		4
.L_21:
        /*0028*/ 	.word	index@(_ZN7cutlass13device_kernelINS_4fmha6kernel28FmhaKernelTmaWarpSpecializedINS1_10collective30FmhaMainloopTmaWarpSpecializedINS_6half_tEffN4cute5tupleIJNS7_1CILi128EEESA_NS9_ILi512EEEEEENS8_IJiNS9_ILi1EEENS8_IJiiEEEEEESF_SF_NS4_13DefaultFusionEJNS2_6OptionILNS2_3TagE0ENS9_ILb1EEEEENSH_ILSI_2ESJ_EEEEENS4_15FmhaFwdEpilogueIS6_fNS8_IJNS9_ILi64EEESB_SA_EEEEENS2_23PersistentTileSchedulerEJSK_SL_EEEEEvNT_6ParamsE)
        /*002c*/ 	.word	0x000012b8
.L_22:


//--------------------- .nv.compat                --------------------------
	.section	.nv.compat,"",@"SHT_CUDA_COMPAT_INFO"
	.align	4
        /*0000*/ 	.byte	0x02, 0x09, 0x01, 0x00, 0x02, 0x02, 0x04, 0x00, 0x02, 0x05, 0x05, 0x00, 0x03, 0x07, 0x01, 0x01
        /*0010*/ 	.byte	0x02, 0x03, 0x01, 0x00, 0x02, 0x06, 0x01, 0x00, 0x04, 0x0b, 0x08, 0x00, 0x00, 0x00, 0x00, 0x00
        /*0020*/ 	.byte	0x00, 0x00, 0x00, 0x00


//--------------------- .nv.info._ZN7cutlass13device_kernelINS_4fmha6kernel28FmhaKernelTmaWarpSpecializedINS1_10collective30FmhaMainloopTmaWarpSpecializedINS_6half_tEffN4cute5tupleIJNS7_1CILi128EEESA_NS9_ILi512EEEEEENS8_IJiNS9_ILi1EEENS8_IJiiEEEEEESF_SF_NS4_13DefaultFusionEJNS2_6OptionILNS2_3TagE0ENS9_ILb1EEEEENSH_ILSI_2ESJ_EEEEENS4_15FmhaFwdEpilogueIS6_fNS8_IJNS9_ILi64EEESB_SA_EEEEENS2_23PersistentTileSchedulerEJSK_SL_EEEEEvNT_6ParamsE --------------------------
	.section	.nv.info._ZN7cutlass13device_kernelINS_4fmha6kernel28FmhaKernelTmaWarpSpecializedINS1_10collective30FmhaMainloopTmaWarpSpecializedINS_6half_tEffN4cute5tupleIJNS7_1CILi128EEESA_NS9_ILi512EEEEEENS8_IJiNS9_ILi1EEENS8_IJiiEEEEEESF_SF_NS4_13DefaultFusionEJNS2_6OptionILNS2_3TagE0ENS9_ILb1EEEEENSH_ILSI_2ESJ_EEEEENS4_15FmhaFwdEpilogueIS6_fNS8_IJNS9_ILi64EEESB_SA_EEEEENS2_23PersistentTileSchedulerEJSK_SL_EEEEEvNT_6ParamsE,"",@"SHT_CUDA_INFO"
	.sectionflags	@""
	.align	4


	//----- nvinfo : EIATTR_CUDA_API_VERSION
	.align		4
        /*0000*/ 	.byte	0x04, 0x37
        /*0002*/ 	.short	(.L_24 - .L_23)
.L_23:
        /*0004*/ 	.word	0x00000082


	//----- nvinfo : EIATTR_KPARAM_INFO
	.align		4
.L_24:
        /*0008*/ 	.byte	0x04, 0x17
        /*000a*/ 	.short	(.L_26 - .L_25)
.L_25:
        /*000c*/ 	.word	0x00000000
        /*0010*/ 	.short	0x0000
        /*0012*/ 	.short	0x0070
        /*0014*/ 	.byte	0x00, 0xf0, 0x01, 0x20


	//----- nvinfo : EIATTR_SPARSE_MMA_MASK
	.align		4
.L_26:
        /*0018*/ 	.byte	0x03, 0x50
        /*001a*/ 	.short	0x0000


	//----- nvinfo : EIATTR_MAXREG_COUNT
	.align		4
        /*001c*/ 	.byte	0x03, 0x1b
        /*001e*/ 	.short	0x00a8


	//----- nvinfo : EIATTR_NUM_BARRIERS
	.align		4
        /*0020*/ 	.byte	0x02, 0x4c
        /*0022*/ 	.byte	0x02
	.zero		1


	//----- nvinfo : EIATTR_EXTERNS
	.align		4
        /*0024*/ 	.byte	0x04, 0x0f
        /*0026*/ 	.short	(.L_28 - .L_27)


	//   ....[0]....
	.align		4
.L_27:
        /*0028*/ 	.word	index@(__assertfail)


	//----- nvinfo : EIATTR_ANNOTATIONS
	.align		4
.L_28:
        /*002c*/ 	.byte	0x04, 0x55
        /*002e*/ 	.short	(.L_30 - .L_29)


	//   ....[0]....
.L_29:
        /*0030*/ 	.word	0x00000001
        /*0034*/ 	.byte	0xb0, 0x00, 0x00, 0x00, 0x01, 0x00, 0x00, 0x00, 0x90, 0x0b, 0x00, 0x00, 0x01, 0x00, 0x00, 0x00
        /* <DEDUP_REMOVED lines=2098> */
        /*8364*/ 	.byte	0x60, 0x6d, 0x02, 0x00


	//----- nvinfo : EIATTR_MERCURY_ISA_VERSION
	.align		4
.L_30:
        /*8368*/ 	.byte	0x03, 0x5f
        /*836a*/ 	.short	0x0101


	//----- nvinfo : EIATTR_INT_WARP_WIDE_INSTR_OFFSETS
	.align		4
        /*836c*/ 	.byte	0x04, 0x31
        /*836e*/ 	.short	(.L_32 - .L_31)


	//   ....[0]....
.L_31:
        /*8370*/ 	.word	0x00000780


	//   ....[1]....
        /*8374*/ 	.word	0x00000790


	//   ....[2]....
        /*8378*/ 	.word	0x000007a0


	//   ....[3]....
        /*837c*/ 	.word	0x000007b0


	//   ....[4]....
        /*8380*/ 	.word	0x00000820


	//   ....[5]....
        /*8384*/ 	.word	0x00000a00


	//   ....[6]....
        /*8388*/ 	.word	0x00000ab0


	//----- nvinfo : EIATTR_COOP_GROUP_MASK_REGIDS
	.align		4
.L_32:
        /*838c*/ 	.byte	0x04, 0x29
        /*838e*/ 	.short	(.L_34 - .L_33)


	//   ....[0]....
.L_33:
        /*8390*/ 	.word	0xffffffff


	//   ....[1]....
        /*8394*/ 	.word	0xffffffff


	//   ....[2]....
        /*8398*/ 	.word	0xffffffff


	//   ....[3]....
        /*839c*/ 	.word	0xffffffff


	//   ....[4]....
        /*83a0*/ 	.word	0xffffffff


	//   ....[5]....
        /*83a4*/ 	.word	0xffffffff


	//   ....[6]....
        /*83a8*/ 	.word	0xffffffff


	//   ....[7]....
        /*83ac*/ 	.word	0xffffffff


	//   ....[8]....
        /*83b0*/ 	.word	0xffffffff


	//   ....[9]....
        /*83b4*/ 	.word	0xffffffff


	//   ....[10]....
        /*83b8*/ 	.word	0xffffffff


	//   ....[11]....
        /*83bc*/ 	.word	0xffffffff


	//   ....[12]....
        /*83c0*/ 	.word	0xffffffff


	//   ....[13]....
        /*83c4*/ 	.word	0xffffffff


	//   ....[14]....
        /*83c8*/ 	.word	0xffffffff


	//   ....[15]....
        /*83cc*/ 	.word	0xffffffff


	//   ....[16]....
        /*83d0*/ 	.word	0xffffffff


	//   ....[17]....
        /*83d4*/ 	.word	0xffffffff


	//----- nvinfo : EIATTR_COOP_GROUP_INSTR_OFFSETS
	.align		4
.L_34:
        /*83d8*/ 	.byte	0x04, 0x28
        /*83da*/ 	.short	(.L_36 - .L_35)


	//   ....[0]....
.L_35:
        /*83dc*/ 	.word	0x00000070


	//   ....[1]....
        /*83e0*/ 	.word	0x000000c0


	//   ....[2]....
        /*83e4*/ 	.word	0x000001f0


	//   ....[3]....
        /*83e8*/ 	.word	0x00000400


	//   ....[4]....
        /*83ec*/ 	.word	0x000005c0


	//   ....[5]....
        /*83f0*/ 	.word	0x00000720


	//   ....[6]....
        /*83f4*/ 	.word	0x00002d20


	//   ....[7]....
        /*83f8*/ 	.word	0x00002d30


	//   ....[8]....
        /*83fc*/ 	.word	0x00002d60


	//   ....[9]....
        /*8400*/ 	.word	0x00002d70


	//   ....[10]....
        /*8404*/ 	.word	0x0000f700


	//   ....[11]....
        /*8408*/ 	.word	0x0000f760


	//   ....[12]....
        /*840c*/ 	.word	0x00010ce0


	//   ....[13]....
        /*8410*/ 	.word	0x00010f20


	//   ....[14]....
        /*8414*/ 	.word	0x0001e680


	//   ....[15]....
        /*8418*/ 	.word	0x0001e6c0


	//   ....[16]....
        /*841c*/ 	.word	0x0001e700


	//   ....[17]....
        /*8420*/ 	.word	0x0001e710


	//----- nvinfo : EIATTR_REG_RECONFIG
	.align		4
.L_36:
        /*8424*/ 	.byte	0x01, 0x54
	.zero		2


	//----- nvinfo : EIATTR_SYSCALL_OFFSETS
	.align		4
        /*8428*/ 	.byte	0x04, 0x46
        /*842a*/ 	.short	(.L_38 - .L_37)


	//   ....[0]....
.L_37:
        /*842c*/ 	.word	0x00020ea0


	//   ....[1]....
        /*8430*/ 	.word	0x00021020


	//----- nvinfo : EIATTR_MBARRIER_INSTR_OFFSETS
	.align		4
.L_38:
        /*8434*/ 	.byte	0x04, 0x39
        /*8436*/ 	.short	(.L_40 - .L_39)


	//   ....[0]....
.L_39:
        /*8438*/ 	.word	0x000003b0
        /*843c*/ 	.word	0x000000ff
        /*8440*/ 	.word	0x000c4450
        /*8444*/ 	.short	0x0100
        /*8446*/ 	.byte	0x08
	.zero		1


	//   ....[1]....
        /*8448*/ 	.word	0x000003c0
        /*844c*/ 	.word	0x000000ff
        /*8450*/ 	.word	0x000c4460
        /*8454*/ 	.short	0x0100
        /*8456*/ 	.byte	0x08
	.zero		1


	//   ....[2]....
        /*8458*/ 	.word	0x000003d0
        /*845c*/ 	.word	0x000000ff
        /*8460*/ 	.word	0x000c4458
        /*8464*/ 	.short	0x0100
        /*8466*/ 	.byte	0x08
	.zero		1


	//   ....[3]....
        /*8468*/ 	.word	0x000003e0
        /*846c*/ 	.word	0x000000ff
        /*8470*/ 	.word	0x000c4468
        /*8474*/ 	.short	0x0100
        /*8476*/ 	.byte	0x08
	.zero		1


	//   ....[4]....
        /*8478*/ 	.word	0x00000510
        /*847c*/ 	.word	0x000000ff
        /*8480*/ 	.word	0x000c4400
        /*8484*/ 	.short	0x0100
        /*8486*/ 	.byte	0x08
	.zero		1


	//   ....[5]....
        /*8488*/ 	.word	0x00000520
        /*848c*/ 	.word	0x000000ff
        /*8490*/ 	.word	0x000c4428
        /*8494*/ 	.short	0x0100
        /*8496*/ 	.byte	0x08
	.zero		1


	//   ....[6]....
        /*8498*/ 	.word	0x00000530
        /*849c*/ 	.word	0x000000ff
        /*84a0*/ 	.word	0x000c4408
        /*84a4*/ 	.short	0x0100
        /*84a6*/ 	.byte	0x08
	.zero		1


	//   ....[7]....
        /*84a8*/ 	.word	0x00000540
        /*84ac*/ 	.word	0x000000ff
        /*84b0*/ 	.word	0x000c4430
        /*84b4*/ 	.short	0x0100
        /*84b6*/ 	.byte	0x08
	.zero		1


	//   ....[8]....
        /*84b8*/ 	.word	0x00000550
        /*84bc*/ 	.word	0x000000ff
        /*84c0*/ 	.word	0x000c4410
        /*84c4*/ 	.short	0x0100
        /*84c6*/ 	.byte	0x08
	.zero		1


	//   ....[9]....
        /*84c8*/ 	.word	0x00000560
        /*84cc*/ 	.word	0x000000ff
        /*84d0*/ 	.word	0x000c4438
        /*84d4*/ 	.short	0x0100
        /*84d6*/ 	.byte	0x08
	.zero		1


	//   ....[10]....
        /*84d8*/ 	.word	0x00000570
        /*84dc*/ 	.word	0x000000ff
        /*84e0*/ 	.word	0x000c4418
        /*84e4*/ 	.short	0x0100
        /*84e6*/ 	.byte	0x08
	.zero		1


	//   ....[11]....
        /*84e8*/ 	.word	0x00000580
        /*84ec*/ 	.word	0x000000ff
        /*84f0*/ 	.word	0x000c4440
        /*84f4*/ 	.short	0x0100
        /*84f6*/ 	.byte	0x08
	.zero		1


	//   ....[12]....
        /*84f8*/ 	.word	0x00000590
        /*84fc*/ 	.word	0x000000ff
        /*8500*/ 	.word	0x000c4420
        /*8504*/ 	.short	0x0100
        /*8506*/ 	.byte	0x08
	.zero		1


	//   ....[13]....
        /*8508*/ 	.word	0x000005a0
        /*850c*/ 	.word	0x000000ff
        /*8510*/ 	.word	0x000c4448
        /*8514*/ 	.short	0x0100
        /*8516*/ 	.byte	0x08
	.zero		1


	//   ....[14]....
        /*8518*/ 	.word	0x000006d0
        /*851c*/ 	.word	0x000000ff
        /*8520*/ 	.word	0x000c4470
        /*8524*/ 	.short	0x0100
        /*8526*/ 	.byte	0x08
	.zero		1


	//   ....[15]....
        /*8528*/ 	.word	0x000006e0
        /*852c*/ 	.word	0x000000ff
        /*8530*/ 	.word	0x000c4480
        /*8534*/ 	.short	0x0100
        /*8536*/ 	.byte	0x08
	.zero		1


	//   ....[16]....
        /*8538*/ 	.word	0x000006f0
        /*853c*/ 	.word	0x000000ff
        /*8540*/ 	.word	0x000c4478
        /*8544*/ 	.short	0x0100
        /*8546*/ 	.byte	0x08
	.zero		1


	//   ....[17]....
        /*8548*/ 	.word	0x00000700
        /*854c*/ 	.word	0x000000ff
        /*8550*/ 	.word	0x000c4488
        /*8554*/ 	.short	0x0100
        /*8556*/ 	.byte	0x08
	.zero		1


	//   ....[18]....
        /*8558*/ 	.word	0x00000840
        /*855c*/ 	.word	0x000000ff
        /*8560*/ 	.word	0x000c4490
        /*8564*/ 	.short	0x0100
        /*8566*/ 	.byte	0x06
	.zero		1


	//   ....[19]....
        /*8568*/ 	.word	0x00000850
        /*856c*/ 	.word	0x000000ff
        /*8570*/ 	.word	0x000c4498
        /*8574*/ 	.short	0x0100
        /*8576*/ 	.byte	0x06
	.zero		1


	//   ....[20]....
        /*8578*/ 	.word	0x00000860
        /*857c*/ 	.word	0x000000ff
        /*8580*/ 	.word	0x000c44a0
        /*8584*/ 	.short	0x0100
        /*8586*/ 	.byte	0x06
	.zero		1


	//   ....[21]....
        /*8588*/ 	.word	0x00000870
        /*858c*/ 	.word	0x000000ff
        /*8590*/ 	.word	0x000c44a8
        /*8594*/ 	.short	0x0100
        /*8596*/ 	.byte	0x06
	.zero		1


	//   ....[22]....
        /*8598*/ 	.word	0x00000970
        /*859c*/ 	.word	0x000000ff
        /*85a0*/ 	.word	0x000c44c0
        /*85a4*/ 	.short	0x0100
        /*85a6*/ 	.byte	0x08
	.zero		1


	//   ....[23]....
        /*85a8*/ 	.word	0x00000980
        /*85ac*/ 	.word	0x000000ff
        /*85b0*/ 	.word	0x000c44e0
        /*85b4*/ 	.short	0x0100
        /*85b6*/ 	.byte	0x08
	.zero		1


	//   ....[24]....
        /*85b8*/ 	.word	0x00000990
        /*85bc*/ 	.word	0x000000ff
        /*85c0*/ 	.word	0x000c44c8
        /*85c4*/ 	.short	0x0100
        /*85c6*/ 	.byte	0x08
	.zero		1


	//   ....[25]....
        /*85c8*/ 	.word	0x000009a0
        /*85cc*/ 	.word	0x000000ff
        /*85d0*/ 	.word	0x000c44e8
        /*85d4*/ 	.short	0x0100
        /*85d6*/ 	.byte	0x08
	.zero		1


	//   ....[26]....
        /*85d8*/ 	.word	0x000009b0
        /*85dc*/ 	.word	0x000000ff
        /*85e0*/ 	.word	0x000c44d0
        /*85e4*/ 	.short	0x0100
        /*85e6*/ 	.byte	0x08
	.zero		1


	//   ....[27]....
        /*85e8*/ 	.word	0x000009c0
        /*85ec*/ 	.word	0x000000ff
        /*85f0*/ 	.word	0x000c44f0
        /*85f4*/ 	.short	0x0100
        /*85f6*/ 	.byte	0x08
	.zero		1


	//   ....[28]....
        /*85f8*/ 	.word	0x000009d0
        /*85fc*/ 	.word	0x000000ff
        /*8600*/ 	.word	0x000c44d8
        /*8604*/ 	.short	0x0100
        /*8606*/ 	.byte	0x08
	.zero		1


	//   ....[29]....
        /*8608*/ 	.word	0x000009e0
        /*860c*/ 	.word	0x000000ff
        /*8610*/ 	.word	0x000c44f8
        /*8614*/ 	.short	0x0100
        /*8616*/ 	.byte	0x08
	.zero		1


	//   ....[30]....
        /*8618*/ 	.word	0x00000ae0
        /*861c*/ 	.word	0x000000ff
        /*8620*/ 	.word	0x000c44b0
        /*8624*/ 	.short	0x0100
        /*8626*/ 	.byte	0x06
	.zero		1


	//   ....[31]....
        /*8628*/ 	.word	0x00001270
        /*862c*/ 	.word	0x000000ff
        /*8630*/ 	.word	0x000c4450
        /*8634*/ 	.short	0x010a
        /*8636*/ 	.byte	0x06
	.zero		1


	//   ....[32]....
        /*8638*/ 	.word	0x00001320
        /*863c*/ 	.word	0x000000ff
        /*8640*/ 	.word	0x000c4400
        /*8644*/ 	.short	0x010a
        /*8646*/ 	.byte	0x20
	.zero		1


	//   ....[33]....
        /*8648*/ 	.word	0x00001350
        /*864c*/ 	.word	0x000000ff
        /*8650*/ 	.word	0xfffffff8
        /*8654*/ 	.short	0x010a
        /*8656*/ 	.byte	0x05
	.zero		1


	//   ....[34]....
        /*8658*/ 	.word	0x00002940
        /*865c*/ 	.word	0x00000000
        /*8660*/ 	.word	0x00000000
        /*8664*/ 	.short	0x0101
        /*8666*/ 	.byte	0x0a
	.zero		1


	//   ....[35]....
        /*8668*/ 	.word	0x00004830
        /*866c*/ 	.word	0x000000ff
        /*8670*/ 	.word	0x000c4400
        /*8674*/ 	.short	0x010a
        /*8676*/ 	.byte	0x06
	.zero		1


	//   ....[36]....
        /*8678*/ 	.word	0x0000e160
        /*867c*/ 	.word	0x000000ff
        /*8680*/ 	.word	0x00000000
        /*8684*/ 	.short	0x0101
        /*8686*/ 	.byte	0x07
	.zero		1


	//   ....[37]....
        /*8688*/ 	.word	0x0000e2f0
        /*868c*/ 	.word	0x000000ff
        /*8690*/ 	.word	0x000c4400
        /*8694*/ 	.short	0x010a
        /*8696*/ 	.byte	0x08
	.zero		1


	//   ....[38]....
        /*8698*/ 	.word	0x00013210
        /*869c*/ 	.word	0x000000ff
        /*86a0*/ 	.word	0x000c4400
        /*86a4*/ 	.short	0x010a
        /*86a6*/ 	.byte	0x09
	.zero		1


	//   ....[39]....
        /*86a8*/ 	.word	0x00013f20
        /*86ac*/ 	.word	0x000000ff
        /*86b0*/ 	.word	0x000c4400
        /*86b4*/ 	.short	0x010a
        /*86b6*/ 	.byte	0x09
	.zero		1


	//   ....[40]....
        /*86b8*/ 	.word	0x0001e370
        /*86bc*/ 	.word	0x000000ff
        /*86c0*/ 	.word	0x00000000
        /*86c4*/ 	.short	0x0101
        /*86c6*/ 	.byte	0x09
	.zero		1


	//   ....[41]....
        /*86c8*/ 	.word	0x0001e420
        /*86cc*/ 	.word	0x000000ff
        /*86d0*/ 	.word	0x00000000
        /*86d4*/ 	.short	0x0101
        /*86d6*/ 	.byte	0x0a
	.zero		1


	//   ....[42]....
        /*86d8*/ 	.word	0x0001e5d0
        /*86dc*/ 	.word	0x000000ff
        /*86e0*/ 	.word	0x00000000
        /*86e4*/ 	.short	0x0101
        /*86e6*/ 	.byte	0x05
	.zero		1


	//   ....[43]....
        /*86e8*/ 	.word	0x0001e650
        /*86ec*/ 	.word	0x000000ff
        /*86f0*/ 	.word	0x00000000
        /*86f4*/ 	.short	0x0101
        /*86f6*/ 	.byte	0x04
	.zero		1


	//   ....[44]....
        /*86f8*/ 	.word	0x00020aa0
        /*86fc*/ 	.word	0x000000ff
        /*8700*/ 	.word	0x000c4498
        /*8704*/ 	.short	0x010a
        /*8706*/ 	.byte	0x04
	.zero		1


	//   ....[45]....
        /*8708*/ 	.word	0x00024780
        /*870c*/ 	.word	0x00000000
        /*8710*/ 	.word	0x000c4490
        /*8714*/ 	.short	0x0101
        /*8716*/ 	.byte	0x05
	.zero		1


	//   ....[46]....
        /*8718*/ 	.word	0x00024bc0
        /*871c*/ 	.word	0x00000007
        /*8720*/ 	.word	0x000c4460
        /*8724*/ 	.short	0x010a
        /*8726*/ 	.byte	0x3f
	.zero		1


	//   ....[47]....
        /*8728*/ 	.word	0x00025080
        /*872c*/ 	.word	0x00000007
        /*8730*/ 	.word	0x000c44b0
        /*8734*/ 	.short	0x0101
        /*8736*/ 	.byte	0x3f
	.zero		1


	//   ....[48]....
        /*8738*/ 	.word	0x00025090
        /*873c*/ 	.word	0x00000007
        /*8740*/ 	.word	0x000c44b0
        /*8744*/ 	.short	0x010a
        /*8746*/ 	.byte	0x3f
	.zero		1


	//   ....[49]....
        /*8748*/ 	.word	0x00025130
        /*874c*/ 	.word	0x00000004
        /*8750*/ 	.word	0x000c4460
        /*8754*/ 	.short	0x010a
        /*8756*/ 	.byte	0x3f
	.zero		1


	//   ....[50]....
        /*8758*/ 	.word	0x00025930
        /*875c*/ 	.word	0x00000008
        /*8760*/ 	.word	0x000c4428
        /*8764*/ 	.short	0x010a
        /*8766*/ 	.byte	0x3f
	.zero		1


	//   ....[51]....
        /*8768*/ 	.word	0x00025dd0
        /*876c*/ 	.word	0x00000004
        /*8770*/ 	.word	0x000c44b0
        /*8774*/ 	.short	0x0101
        /*8776*/ 	.byte	0x3f
	.zero		1


	//   ....[52]....
        /*8778*/ 	.word	0x00025de0
        /*877c*/ 	.word	0x00000004
        /*8780*/ 	.word	0x000c44b0
        /*8784*/ 	.short	0x010a
        /*8786*/ 	.byte	0x3f
	.zero		1


	//   ....[53]....
        /*8788*/ 	.word	0x00025e90
        /*878c*/ 	.word	0x00000007
        /*8790*/ 	.word	0x000c4428
        /*8794*/ 	.short	0x010a
        /*8796*/ 	.byte	0x3f
	.zero		1


	//   ....[54]....
        /*8798*/ 	.word	0x000263c0
        /*879c*/ 	.word	0x00000007
        /*87a0*/ 	.word	0x000c4428
        /*87a4*/ 	.short	0x010a
        /*87a6*/ 	.byte	0x3f
	.zero		1


	//   ....[55]....
        /*87a8*/ 	.word	0x00026880
        /*87ac*/ 	.word	0x00000007
        /*87b0*/ 	.word	0x000c4428
        /*87b4*/ 	.short	0x010a
        /*87b6*/ 	.byte	0x3f
	.zero		1


	//   ....[56]....
        /*87b8*/ 	.word	0x00026db0
        /*87bc*/ 	.word	0x00000003
        /*87c0*/ 	.word	0x000c4450
        /*87c4*/ 	.short	0x010a
        /*87c6*/ 	.byte	0x3f
	.zero		1


	//   ....[57]....
        /*87c8*/ 	.word	0x00026e10
        /*87cc*/ 	.word	0x00000003
        /*87d0*/ 	.word	0x000c4400
        /*87d4*/ 	.short	0x010a
        /*87d6*/ 	.byte	0x3f
	.zero		1


	//   ....[58]....
        /*87d8*/ 	.word	0x00026e70
        /*87dc*/ 	.word	0x00000003
        /*87e0*/ 	.word	0xfffffff8
        /*87e4*/ 	.short	0x010a
        /*87e6*/ 	.byte	0x3f
	.zero		1


	//   ....[59]....
        /*87e8*/ 	.word	0x00026ed0
        /*87ec*/ 	.word	0x00000003
        /*87f0*/ 	.word	0x000c4400
        /*87f4*/ 	.short	0x010a
        /*87f6*/ 	.byte	0x3f
	.zero		1


	//   ....[60]....
        /*87f8*/ 	.word	0x00026f30
        /*87fc*/ 	.word	0x00000003
        /*8800*/ 	.word	0x000c4400
        /*8804*/ 	.short	0x010a
        /*8806*/ 	.byte	0x3f
	.zero		1


	//   ....[61]....
        /*8808*/ 	.word	0x00026f90
        /*880c*/ 	.word	0x00000000
        /*8810*/ 	.word	0x000c4400
        /*8814*/ 	.short	0x010a
        /*8816*/ 	.byte	0x3f
	.zero		1


	//   ....[62]....
        /*8818*/ 	.word	0x00026ff0
        /*881c*/ 	.word	0x00000003
        /*8820*/ 	.word	0x000c4498
        /*8824*/ 	.short	0x010a
        /*8826*/ 	.byte	0x3f
	.zero		1


	//   ....[63]....
        /*8828*/ 	.word	0x000270c0
        /*882c*/ 	.word	0x00000007
        /*8830*/ 	.word	0x000c4460
        /*8834*/ 	.short	0x010a
        /*8836*/ 	.byte	0x3f
	.zero		1


	//   ....[64]....
        /*8838*/ 	.word	0x00027110
        /*883c*/ 	.word	0x00000007
        /*8840*/ 	.word	0x000c44b0
        /*8844*/ 	.short	0x010a
        /*8846*/ 	.byte	0x3f
	.zero		1


	//   ....[65]....
        /*8848*/ 	.word	0x00027160
        /*884c*/ 	.word	0x00000004
        /*8850*/ 	.word	0x000c4460
        /*8854*/ 	.short	0x010a
        /*8856*/ 	.byte	0x3f
	.zero		1


	//   ....[66]....
        /*8858*/ 	.word	0x00027230
        /*885c*/ 	.word	0x00000008
        /*8860*/ 	.word	0x000c4428
        /*8864*/ 	.short	0x010a
        /*8866*/ 	.byte	0x3f
	.zero		1


	//   ....[67]....
        /*8868*/ 	.word	0x00027280
        /*886c*/ 	.word	0x00000004
        /*8870*/ 	.word	0x000c44b0
        /*8874*/ 	.short	0x010a
        /*8876*/ 	.byte	0x3f
	.zero		1


	//   ....[68]....
        /*8878*/ 	.word	0x000272d0
        /*887c*/ 	.word	0x00000007
        /*8880*/ 	.word	0x000c4428
        /*8884*/ 	.short	0x010a
        /*8886*/ 	.byte	0x3f
	.zero		1


	//   ....[69]....
        /*8888*/ 	.word	0x00027320
        /*888c*/ 	.word	0x00000007
        /*8890*/ 	.word	0x000c4428
        /*8894*/ 	.short	0x010a
        /*8896*/ 	.byte	0x3f
	.zero		1


	//   ....[70]....
        /*8898*/ 	.word	0x00027370
        /*889c*/ 	.word	0x00000007
        /*88a0*/ 	.word	0x000c4428
        /*88a4*/ 	.short	0x010a
        /*88a6*/ 	.byte	0x3f
	.zero		1


	//----- nvinfo : EIATTR_NUM_MBARRIERS
	.align		4
.L_40:
        /*88a8*/ 	.byte	0x03, 0x38
        /*88aa*/ 	.short	0x001f


	//----- nvinfo : EIATTR_EXIT_INSTR_OFFSETS
	.align		4
        /*88ac*/ 	.byte	0x04, 0x1c
        /*88ae*/ 	.short	(.L_42 - .L_41)


	//   ....[0]....
.L_41:
        /*88b0*/ 	.word	0x00000b40


	//   ....[1]....
        /*88b4*/ 	.word	0x00000bc0


	//   ....[2]....
        /*88b8*/ 	.word	0x00024800


	//   ....[3]....
        /*88bc*/ 	.word	0x00024860


	//   ....[4]....
        /*88c0*/ 	.word	0x000248a0


	//   ....[5]....
        /*88c4*/ 	.word	0x00025600


	//   ....[6]....
        /*88c8*/ 	.word	0x00025640


	//   ....[7]....
        /*88cc*/ 	.word	0x00026d90


	//----- nvinfo : EIATTR_MAX_THREADS
	.align		4
.L_42:
        /*88d0*/ 	.byte	0x04, 0x05
        /*88d2*/ 	.short	(.L_44 - .L_43)
.L_43:
        /*88d4*/ 	.word	0x00000180
        /*88d8*/ 	.word	0x00000001
        /*88dc*/ 	.word	0x00000001


	//----- nvinfo : EIATTR_CRS_STACK_SIZE
	.align		4
.L_44:
        /*88e0*/ 	.byte	0x04, 0x1e
        /*88e2*/ 	.short	(.L_46 - .L_45)
.L_45:
        /*88e4*/ 	.word	0x00000000


	//----- nvinfo : EIATTR_CBANK_PARAM_SIZE
	.align		4
.L_46:
        /*88e8*/ 	.byte	0x03, 0x19
        /*88ea*/ 	.short	0x0870


	//----- nvinfo : EIATTR_PARAM_CBANK
	.align		4
        /*88ec*/ 	.byte	0x04, 0x0a
        /*88ee*/ 	.short	(.L_48 - .L_47)
	.align		4
.L_47:
        /*88f0*/ 	.word	index@(.nv.constant0._ZN7cutlass13device_kernelINS_4fmha6kernel28FmhaKernelTmaWarpSpecializedINS1_10collective30FmhaMainloopTmaWarpSpecializedINS_6half_tEffN4cute5tupleIJNS7_1CILi128EEESA_NS9_ILi512EEEEEENS8_IJiNS9_ILi1EEENS8_IJiiEEEEEESF_SF_NS4_13DefaultFusionEJNS2_6OptionILNS2_3TagE0ENS9_ILb1EEEEENSH_ILSI_2ESJ_EEEEENS4_15FmhaFwdEpilogueIS6_fNS8_IJNS9_ILi64EEESB_SA_EEEEENS2_23PersistentTileSchedulerEJSK_SL_EEEEEvNT_6ParamsE)
        /*88f4*/ 	.short	0x0210
        /*88f6*/ 	.short	0x0870


	//----- nvinfo : EIATTR_SW_WAR
	.align		4
.L_48:
        /*88f8*/ 	.byte	0x04, 0x36
        /*88fa*/ 	.short	(.L_50 - .L_49)
.L_49:
        /*88fc*/ 	.word	0x00000008
.L_50:


//--------------------- .nv.callgraph             --------------------------
	.section	.nv.callgraph,"",@"SHT_CUDA_CALLGRAPH"
	.align	4
	.sectionentsize	8
	.align		4
        /*0000*/ 	.word	0x00000000
	.align		4
        /*0004*/ 	.word	0xffffffff
	.align		4
        /*0008*/ 	.word	index@(_ZN7cutlass13device_kernelINS_4fmha6kernel28FmhaKernelTmaWarpSpecializedINS1_10collective30FmhaMainloopTmaWarpSpecializedINS_6half_tEffN4cute5tupleIJNS7_1CILi128EEESA_NS9_ILi512EEEEEENS8_IJiNS9_ILi1EEENS8_IJiiEEEEEESF_SF_NS4_13DefaultFusionEJNS2_6OptionILNS2_3TagE0ENS9_ILb1EEEEENSH_ILSI_2ESJ_EEEEENS4_15FmhaFwdEpilogueIS6_fNS8_IJNS9_ILi64EEESB_SA_EEEEENS2_23PersistentTileSchedulerEJSK_SL_EEEEEvNT_6ParamsE)
	.align		4
        /*000c*/ 	.word	index@(__assertfail)
	.align		4
        /*0010*/ 	.word	0x00000000
	.align		4
        /*0014*/ 	.word	0xfffffffe
	.align		4
        /*0018*/ 	.word	0x00000000
	.align		4
        /*001c*/ 	.word	0xfffffffd
	.align		4
        /*0020*/ 	.word	0x00000000
	.align		4
        /*0024*/ 	.word	0xfffffffc


//--------------------- .nv.constant4             --------------------------
	.section	.nv.constant4,"a",@progbits
	.align	8
	.align		8
.nv.constant4:
        /*0000*/ 	.dword	__assertfail
	.align		8
        /*0008*/ 	.dword	__unnamed_1
	.align		8
        /*0010*/ 	.dword	__unnamed_2
	.align		8
        /*0018*/ 	.dword	_ZN39_INTERNAL_b91480b3_4_k_cu_cde17223_32284cuda3std3__45__cpo5beginE
	.align		8
        /*0020*/ 	.dword	_ZN39_INTERNAL_b91480b3_4_k_cu_cde17223_32284cuda3std3__45__cpo3endE
	.align		8
        /*0028*/ 	.dword	_ZN39_INTERNAL_b91480b3_4_k_cu_cde17223_32284cuda3std3__45__cpo6cbeginE
	.align		8
        /*0030*/ 	.dword	_ZN39_INTERNAL_b91480b3_4_k_cu_cde17223_32284cuda3std3__45__cpo4cendE
	.align		8
        /*0038*/ 	.dword	_ZN39_INTERNAL_b91480b3_4_k_cu_cde17223_32284cuda3std3__441_GLOBAL__N__b91480b3_4_k_cu_cde17223_32286ignoreE
	.align		8
        /*0040*/ 	.dword	_ZN39_INTERNAL_b91480b3_4_k_cu_cde17223_32284cuda3std3__419piecewise_constructE
	.align		8
        /*0048*/ 	.dword	_ZN39_INTERNAL_b91480b3_4_k_cu_cde17223_32284cuda3std3__48in_placeE
	.align		8
        /*0050*/ 	.dword	_ZN39_INTERNAL_b91480b3_4_k_cu_cde17223_32284cuda3std6ranges3__45__cpo4swapE
	.align		8
        /*0058*/ 	.dword	_ZN39_INTERNAL_b91480b3_4_k_cu_cde17223_32284cuda3std6ranges3__45__cpo9iter_moveE
	.align		8
        /*0060*/ 	.dword	_ZN39_INTERNAL_b91480b3_4_k_cu_cde17223_32284cute7productE
	.align		8
        /*0068*/ 	.dword	_ZN39_INTERNAL_b91480b3_4_k_cu_cde17223_32284cute1_E
	.align		8
        /*0070*/ 	.dword	$str$24
	.align		8
        /*0078*/ 	.dword	$str$25


//--------------------- .text._ZN7cutlass13device_kernelINS_4fmha6kernel28FmhaKernelTmaWarpSpecializedINS1_10collective30FmhaMainloopTmaWarpSpecializedINS_6half_tEffN4cute5tupleIJNS7_1CILi128EEESA_NS9_ILi512EEEEEENS8_IJiNS9_ILi1EEENS8_IJiiEEEEEESF_SF_NS4_13DefaultFusionEJNS2_6OptionILNS2_3TagE0ENS9_ILb1EEEEENSH_ILSI_2ESJ_EEEEENS4_15FmhaFwdEpilogueIS6_fNS8_IJNS9_ILi64EEESB_SA_EEEEENS2_23PersistentTileSchedulerEJSK_SL_EEEEEvNT_6ParamsE --------------------------
	.section	.text._ZN7cutlass13device_kernelINS_4fmha6kernel28FmhaKernelTmaWarpSpecializedINS1_10collective30FmhaMainloopTmaWarpSpecializedINS_6half_tEffN4cute5tupleIJNS7_1CILi128EEESA_NS9_ILi512EEEEEENS8_IJiNS9_ILi1EEENS8_IJiiEEEEEESF_SF_NS4_13DefaultFusionEJNS2_6OptionILNS2_3TagE0ENS9_ILb1EEEEENSH_ILSI_2ESJ_EEEEENS4_15FmhaFwdEpilogueIS6_fNS8_IJNS9_ILi64EEESB_SA_EEEEENS2_23PersistentTileSchedulerEJSK_SL_EEEEEvNT_6ParamsE,"ax",@progbits
	.align	128
.text._ZN7cutlass13device_kernelINS_4fmha6kernel28FmhaKernelTmaWarpSpecializedINS1_10collective30FmhaMainloopTmaWarpSpecializedINS_6half_tEffN4cute5tupleIJNS7_1CILi128EEESA_NS9_ILi512EEEEEENS8_IJiNS9_ILi1EEENS8_IJiiEEEEEESF_SF_NS4_13DefaultFusionEJNS2_6OptionILNS2_3TagE0ENS9_ILb1EEEEENSH_ILSI_2ESJ_EEEEENS4_15FmhaFwdEpilogueIS6_fNS8_IJNS9_ILi64EEESB_SA_EEEEENS2_23PersistentTileSchedulerEJSK_SL_EEEEEvNT_6ParamsE:
        .type           _ZN7cutlass13device_kernelINS_4fmha6kernel28FmhaKernelTmaWarpSpecializedINS1_10collective30FmhaMainloopTmaWarpSpecializedINS_6half_tEffN4cute5tupleIJNS7_1CILi128EEESA_NS9_ILi512EEEEEENS8_IJiNS9_ILi1EEENS8_IJiiEEEEEESF_SF_NS4_13DefaultFusionEJNS2_6OptionILNS2_3TagE0ENS9_ILb1EEEEENSH_ILSI_2ESJ_EEEEENS4_15FmhaFwdEpilogueIS6_fNS8_IJNS9_ILi64EEESB_SA_EEEEENS2_23PersistentTileSchedulerEJSK_SL_EEEEEvNT_6ParamsE,@function
        .size           _ZN7cutlass13device_kernelINS_4fmha6kernel28FmhaKernelTmaWarpSpecializedINS1_10collective30FmhaMainloopTmaWarpSpecializedINS_6half_tEffN4cute5tupleIJNS7_1CILi128EEESA_NS9_ILi512EEEEEENS8_IJiNS9_ILi1EEENS8_IJiiEEEEEESF_SF_NS4_13DefaultFusionEJNS2_6OptionILNS2_3TagE0ENS9_ILb1EEEEENSH_ILSI_2ESJ_EEEEENS4_15FmhaFwdEpilogueIS6_fNS8_IJNS9_ILi64EEESB_SA_EEEEENS2_23PersistentTileSchedulerEJSK_SL_EEEEEvNT_6ParamsE,(.L_x_160 - _ZN7cutlass13device_kernelINS_4fmha6kernel28FmhaKernelTmaWarpSpecializedINS1_10collective30FmhaMainloopTmaWarpSpecializedINS_6half_tEffN4cute5tupleIJNS7_1CILi128EEESA_NS9_ILi512EEEEEENS8_IJiNS9_ILi1EEENS8_IJiiEEEEEESF_SF_NS4_13DefaultFusionEJNS2_6OptionILNS2_3TagE0ENS9_ILb1EEEEENSH_ILSI_2ESJ_EEEEENS4_15FmhaFwdEpilogueIS6_fNS8_IJNS9_ILi64EEESB_SA_EEEEENS2_23PersistentTileSchedulerEJSK_SL_EEEEEvNT_6ParamsE)
        .other          _ZN7cutlass13device_kernelINS_4fmha6kernel28FmhaKernelTmaWarpSpecializedINS1_10collective30FmhaMainloopTmaWarpSpecializedINS_6half_tEffN4cute5tupleIJNS7_1CILi128EEESA_NS9_ILi512EEEEEENS8_IJiNS9_ILi1EEENS8_IJiiEEEEEESF_SF_NS4_13DefaultFusionEJNS2_6OptionILNS2_3TagE0ENS9_ILb1EEEEENSH_ILSI_2ESJ_EEEEENS4_15FmhaFwdEpilogueIS6_fNS8_IJNS9_ILi64EEESB_SA_EEEEENS2_23PersistentTileSchedulerEJSK_SL_EEEEEvNT_6ParamsE,@"STO_CUDA_ENTRY STV_DEFAULT"
_ZN7cutlass13device_kernelINS_4fmha6kernel28FmhaKernelTmaWarpSpecializedINS1_10collective30FmhaMainloopTmaWarpSpecializedINS_6half_tEffN4cute5tupleIJNS7_1CILi128EEESA_NS9_ILi512EEEEEENS8_IJiNS9_ILi1EEENS8_IJiiEEEEEESF_SF_NS4_13DefaultFusionEJNS2_6OptionILNS2_3TagE0ENS9_ILb1EEEEENSH_ILSI_2ESJ_EEEEENS4_15FmhaFwdEpilogueIS6_fNS8_IJNS9_ILi64EEESB_SA_EEEEENS2_23PersistentTileSchedulerEJSK_SL_EEEEEvNT_6ParamsE:
[----:B------:R-:W1:Y:S02]  /*0000*/  LDC R1, c[0x0][0x28] ;  /* 0x00000a00ff017b82 */ /* 0x000e640000000800 */
[----:B-1----:R-:W-:Y:S01]  /*0010*/  IADD3 R1, R1, -0x12b8, RZ ;  /* 0xffffed4801017810 */ /* 0x002fe20007ffe0ff */
[----:B------:R-:W1:Y:S05]  /*0020*/  S2R R3, SR_TID.X ;  /* 0x0000000000037919 */ /* 0x000e6a0000002100 */
[----:B------:R-:W2:Y:S01]  /*0030*/  S2UR UR6, SR_CTAID.X ;  /* 0x00000000000679c3 */ /* 0x000ea20000002500 */
[----:B------:R-:W-:Y:S01]  /*0040*/  ELECT P1, URZ, PT ;  /* 0x00000000003f782f */ /* 0x000fe20003820000 */
[----:B------:R-:W-:Y:S01]  /*0050*/  BSSY B0, `(.L_x_0) ;  /* 0x0000019000007945 */ /* 0x000fe20003800000 */
[----:B-1----:R-:W-:-:S05]  /*0060*/  SHF.R.U32.HI R0, RZ, 0x5, R3 ;  /* 0x00000005ff007819 */ /* 0x002fca0000011603 */
[----:B------:R-:W1:Y:S02]  /*0070*/  SHFL.IDX PT, R2, R0, RZ, 0x1f ;  /* 0x00001fff00027589 */ /* 0x000e6400000e0000 */
[----:B-1----:R-:W-:Y:S02]  /*0080*/  R2UR UR4, R2 ;  /* 0x00000000020472ca */ /* 0x002fe400000e0000 */
[----:B------:R-:W-:Y:S01]  /*0090*/  SHF.R.U32.HI R2, RZ, 0x7, R3 ;  /* 0x00000007ff027819 */ /* 0x000fe20000011603 */
[----:B--2---:R-:W-:-:S05]  /*00a0*/  IMAD.U32 R3, RZ, RZ, UR6 ;  /* 0x00000006ff037e24 */ /* 0x004fca000f8e00ff */
[----:B------:R1:W-:Y:S04]  /*00b0*/  STL [R1+0x280], R3 ;  /* 0x0002800301007387 */ /* 0x0003e80000100800 */
[----:B------:R-:W2:Y:S01]  /*00c0*/  SHFL.IDX PT, R2, R2, RZ, 0x1f ;  /* 0x00001fff02027589 */ /* 0x000ea200000e0000 */
[----:B------:R-:W-:Y:S02]  /*00d0*/  USHF.R.S32.HI UR5, URZ, 0x1f, UR4 ;  /* 0x0000001f3f057899 */ /* 0x000fe40008011404 */
[----:B------:R-:W-:Y:S02]  /*00e0*/  ISETP.EQ.AND P2, PT, RZ, UR4, P1 ;  /* 0x00000004ff007c0c */ /* 0x000fe40008f42270 */
[----:B------:R-:W-:-:S04]  /*00f0*/  ULEA.HI UR5, UR5, UR4, URZ, 0x2 ;  /* 0x0000000405057291 */ /* 0x000fc8000f8f103f */
[----:B------:R-:W-:-:S04]  /*0100*/  ULOP3.LUT UR5, UR5, 0xfffffffc, URZ, 0xc0, !UPT ;  /* 0xfffffffc05057892 */ /* 0x000fc8000f8ec03f */
[----:B------:R-:W-:-:S03]  /*0110*/  UIADD3 UR5, UR4, -UR5, URZ ;  /* 0x8000000504057290 */ /* 0x000fc6000fffe03f */
[----:B-1----:R-:W-:Y:S09]  /*0120*/  @!P2 BRA `(.L_x_1) ;  /* 0x00000000002ca947 */ /* 0x002ff20003800000 */
[----:B------:R-:W-:Y:S02]  /*0130*/  ULDC.64 UR6, c[0x0][0x198] ;  /* 0x0000660000067ab9 */ /* 0x000fe40000000a00 */
[----:B------:R-:W-:Y:S02]  /*0140*/  UIADD3 UR8, UP0, UR6, 0xf0, URZ ;  /* 0x000000f006087890 */ /* 0x000fe4000ff1e03f */
[----:B------:R-:W-:Y:S02]  /*0150*/  UIADD3 UR10, UP1, UR6, 0x1f0, URZ ;  /* 0x000001f0060a7890 */ /* 0x000fe4000ff3e03f */
[----:B------:R-:W-:Y:S02]  /*0160*/  UIADD3 UR6, UP2, UR6, 0x2f0, URZ ;  /* 0x000002f006067890 */ /* 0x000fe4000ff5e03f */
[----:B------:R-:W-:Y:S02]  /*0170*/  UIADD3.X UR9, URZ, UR7, URZ, UP0, !UPT ;  /* 0x000000073f097290 */ /* 0x000fe400087fe43f */
[----:B------:R-:W-:-:S02]  /*0180*/  UIADD3.X UR11, URZ, UR7, URZ, UP1, !UPT ;  /* 0x000000073f0b7290 */ /* 0x000fc40008ffe43f */
[----:B------:R-:W-:-:S05]  /*0190*/  UIADD3.X UR7, URZ, UR7, URZ, UP2, !UPT ;  /* 0x000000073f077290 */ /* 0x000fca00097fe43f */
[----:B------:R1:W-:Y:S02]  /*01a0*/  UTMACCTL.PF [UR8] ;  /* 0x00000000080079b9 */ /* 0x0003e40008040000 */
[----:B------:R1:W-:Y:S02]  /*01b0*/  UTMACCTL.PF [UR10] ;  /* 0x000000000a0079b9 */ /* 0x0003e40008040000 */
[----:B------:R1:W-:Y:S02]  /*01c0*/  UTMACCTL.PF [UR6] ;  /* 0x00000000060079b9 */ /* 0x0003e40008040000 */
[----:B-1----:R-:W-:Y:S01]  /*01d0*/  NOP ;  /* 0x0000000000007918 */ /* 0x002fe20000000000 */
.L_x_1:
[----:B------:R-:W-:Y:S05]  /*01e0*/  BSYNC B0 ;  /* 0x0000000000007941 */ /* 0x000fea0003800000 */
.L_x_0:
[----:B------:R-:W1:Y:S01]  /*01f0*/  SHFL.IDX PT, R3, R0, RZ, 0x1f ;  /* 0x00001fff00037589 */ /* 0x000e6200000e0000 */
[----:B--2---:R-:W-:Y:S01]  /*0200*/  R2UR UR39, R2 ;  /* 0x00000000022772ca */ /* 0x004fe200000e0000 */
[----:B------:R-:W-:Y:S02]  /*0210*/  UISETP.NE.AND UP0, UPT, UR5, 0x1, UPT ;  /* 0x000000010500788c */ /* 0x000fe4000bf05270 */
[----:B------:R-:W-:-:S10]  /*0220*/  UISETP.NE.AND UP1, UPT, UR5, 0x2, UPT ;  /* 0x000000020500788c */ /* 0x000fd4000bf25270 */
[----:B------:R-:W-:Y:S02]  /*0230*/  UIADD3 UR10, UR39, -0x1, URZ ;  /* 0xffffffff270a7890 */ /* 0x000fe4000fffe03f */
[----:B------:R-:W-:Y:S02]  /*0240*/  UISETP.EQ.AND UP2, UPT, UR39, URZ, !UP0 ;  /* 0x0000003f2700728c */ /* 0x000fe4000c742270 */
[----:B------:R-:W-:Y:S02]  /*0250*/  UISETP.EQ.AND UP3, UPT, UR39, URZ, !UP1 ;  /* 0x0000003f2700728c */ /* 0x000fe4000cf62270 */
[----:B------:R-:W-:Y:S02]  /*0260*/  UISETP.GE.U32.AND UP4, UPT, UR10, 0x4, UPT ;  /* 0x000000040a00788c */ /* 0x000fe4000bf86070 */
[----:B------:R-:W-:Y:S01]  /*0270*/  USEL UR61, URZ, 0x1, !UP2 ;  /* 0x000000013f3d7887 */ /* 0x000fe2000d000000 */
[----:B-1----:R-:W-:Y:S01]  /*0280*/  ISETP.NE.AND P0, PT, R3, RZ, PT ;  /* 0x000000ff0300720c */ /* 0x002fe20003f05270 */
[----:B------:R-:W-:Y:S01]  /*0290*/  USEL UR60, URZ, 0x1, !UP3 ;  /* 0x000000013f3c7887 */ /* 0x000fe2000d800000 */
[----:B------:R-:W-:Y:S01]  /*02a0*/  MOV R3, UR5 ;  /* 0x0000000500037c02 */ /* 0x000fe20008000f00 */
[----:B------:R-:W-:-:S02]  /*02b0*/  USEL UR61, UR61, 0x2, UP4 ;  /* 0x000000023d3d7887 */ /* 0x000fc4000a000000 */
[----:B------:R-:W-:-:S08]  /*02c0*/  USEL UR60, UR60, 0x2, UP4 ;  /* 0x000000023c3c7887 */ /* 0x000fd0000a000000 */
[----:B------:R-:W-:Y:S05]  /*02d0*/  @P0 BRA `(.L_x_2) ;  /* 0x0000000000480947 */ /* 0x000fea0003800000 */
[----:B------:R-:W1:Y:S01]  /*02e0*/  S2UR UR8, SR_CgaCtaId ;  /* 0x00000000000879c3 */ /* 0x000e620000008800 */
[----:B------:R-:W-:Y:S01]  /*02f0*/  UMOV UR4, 0x400 ;  /* 0x0000040000047882 */ /* 0x000fe20000000000 */
[----:B------:R-:W-:Y:S01]  /*0300*/  UMOV UR5, 0x1 ;  /* 0x0000000100057882 */ /* 0x000fe20000000000 */
[----:B------:R-:W-:Y:S01]  /*0310*/  UMOV UR6, 0x80 ;  /* 0x0000008000067882 */ /* 0x000fe20000000000 */
[----:B------:R-:W-:Y:S01]  /*0320*/  ELECT P0, URZ, PT ;  /* 0x00000000003f782f */ /* 0x000fe20003800000 */
[----:B------:R-:W-:-:S04]  /*0330*/  UIADD3 UR6, -UR6, 0x100000, URZ ;  /* 0x0010000006067890 */ /* 0x000fc8000fffe13f */
[----:B------:R-:W-:Y:S02]  /*0340*/  USHF.L.U32 UR7, UR6, 0xb, URZ ;  /* 0x0000000b06077899 */ /* 0x000fe4000800063f */
[----:B------:R-:W-:Y:S02]  /*0350*/  USHF.L.U32 UR6, UR6, 0x1, URZ ;  /* 0x0000000106067899 */ /* 0x000fe4000800063f */
[----:B-1----:R-:W-:Y:S02]  /*0360*/  ULEA UR8, UR8, UR4, 0x18 ;  /* 0x0000000408087291 */ /* 0x002fe4000f8ec03f */
[----:B------:R-:W-:-:S04]  /*0370*/  UIADD3 UR4, -UR5, 0x100000, URZ ;  /* 0x0010000005047890 */ /* 0x000fc8000fffe13f */
[----:B------:R-:W-:Y:S02]  /*0380*/  USHF.L.U32 UR5, UR4, 0xb, URZ ;  /* 0x0000000b04057899 */ /* 0x000fe4000800063f */
[----:B------:R-:W-:Y:S01]  /*0390*/  USHF.L.U32 UR4, UR4, 0x1, URZ ;  /* 0x0000000104047899 */ /* 0x000fe2000800063f */
[----:B------:R-:W1:Y:S11]  /*03a0*/  FENCE.VIEW.ASYNC.S ;  /* 0x00000000000073c6 */ /* 0x000e760000000000 */
[----:B-1----:R1:W2:Y:S01]  /*03b0*/  SYNCS.EXCH.64 URZ, [UR8+0xc4450], UR4 ;  /* 0x0c445004083f75b2 */ /* 0x0022a20008000100 */
[----:B------:R1:W3:Y:S01]  /*03c0*/  SYNCS.EXCH.64 URZ, [UR8+0xc4460], UR6 ;  /* 0x0c446006083f75b2 */ /* 0x0002e20008000100 */
[----:B------:R1:W4:Y:S01]  /*03d0*/  SYNCS.EXCH.64 URZ, [UR8+0xc4458], UR4 ;  /* 0x0c445804083f75b2 */ /* 0x0003220008000100 */
[----:B------:R1:W1:Y:S01]  /*03e0*/  SYNCS.EXCH.64 URZ, [UR8+0xc4468], UR6 ;  /* 0x0c446806083f75b2 */ /* 0x0002620008000100 */
[----:B------:R-:W-:Y:S01]  /*03f0*/  NOP ;  /* 0x0000000000007918 */ /* 0x000fe20000000000 */
.L_x_2:
[----:B------:R-:W5:Y:S01]  /*0400*/  SHFL.IDX PT, R2, R0, RZ, 0x1f ;  /* 0x00001fff00027589 */ /* 0x000f6200000e0000 */
[----:B------:R-:W-:Y:S01]  /*0410*/  NOP ;  /* 0x0000000000007918 */ /* 0x000fe20000000000 */
[----:B-----5:R-:W-:-:S13]  /*0420*/  ISETP.NE.AND P0, PT, R2, RZ, PT ;  /* 0x000000ff0200720c */ /* 0x020fda0003f05270 */
[----:B------:R-:W-:Y:S05]  /*0430*/  @P0 BRA `(.L_x_3) ;  /* 0x0000000000600947 */ /* 0x000fea0003800000 */
[----:B-1----:R-:W1:Y:S01]  /*0440*/  S2UR UR5, SR_CgaCtaId ;  /* 0x00000000000579c3 */ /* 0x002e620000008800 */
[----:B------:R-:W-:Y:S01]  /*0450*/  UMOV UR4, 0x400 ;  /* 0x0000040000047882 */ /* 0x000fe20000000000 */
[----:B------:R-:W-:Y:S01]  /*0460*/  UMOV UR6, 0x1 ;  /* 0x0000000100067882 */ /* 0x000fe20000000000 */
[----:B------:R-:W-:Y:S01]  /*0470*/  UMOV UR9, 0x100 ;  /* 0x0000010000097882 */ /* 0x000fe20000000000 */
[----:B------:R-:W-:-:S04]  /*0480*/  UIADD3 UR6, -UR6, 0x100000, URZ ;  /* 0x0010000006067890 */ /* 0x000fc8000fffe13f */
[----:B------:R-:W-:Y:S02]  /*0490*/  USHF.L.U32 UR7, UR6, 0xb, URZ ;  /* 0x0000000b06077899 */ /* 0x000fe4000800063f */
[----:B------:R-:W-:Y:S01]  /*04a0*/  USHF.L.U32 UR6, UR6, 0x1, URZ ;  /* 0x0000000106067899 */ /* 0x000fe2000800063f */
[----:B------:R-:W-:Y:S01]  /*04b0*/  ELECT P0, URZ, PT ;  /* 0x00000000003f782f */ /* 0x000fe20003800000 */
[----:B-1----:R-:W-:Y:S02]  /*04c0*/  ULEA UR8, UR5, UR4, 0x18 ;  /* 0x0000000405087291 */ /* 0x002fe4000f8ec03f */
[----:B------:R-:W-:-:S04]  /*04d0*/  UIADD3 UR4, -UR9, 0x100000, URZ ;  /* 0x0010000009047890 */ /* 0x000fc8000fffe13f */
[----:B------:R-:W-:Y:S02]  /*04e0*/  USHF.L.U32 UR5, UR4, 0xb, URZ ;  /* 0x0000000b04057899 */ /* 0x000fe4000800063f */
[----:B------:R-:W-:Y:S01]  /*04f0*/  USHF.L.U32 UR4, UR4, 0x1, URZ ;  /* 0x0000000104047899 */ /* 0x000fe2000800063f */
[----:B------:R-:W1:Y:S03]  /*0500*/  FENCE.VIEW.ASYNC.S ;  /* 0x00000000000073c6 */ /* 0x000e660000000000 */
[----:B-1----:R1:W1:Y:S08]  /*0510*/  SYNCS.EXCH.64 URZ, [UR8+0xc4400], UR6 ;  /* 0x0c440006083f75b2 */ /* 0x0022700008000100 */
[----:B------:R1:W1:Y:S01]  /*0520*/  SYNCS.EXCH.64 URZ, [UR8+0xc4428], UR4 ;  /* 0x0c442804083f75b2 */ /* 0x0002620008000100 */
        /* <DEDUP_REMOVED lines=8> */
[----:B------:R-:W-:Y:S01]  /*05b0*/  NOP ;  /* 0x0000000000007918 */ /* 0x000fe20000000000 */
.L_x_3:
        /* <DEDUP_REMOVED lines=21> */
[----:B------:R-:W-:Y:S01]  /*0710*/  NOP ;  /* 0x0000000000007918 */ /* 0x000fe20000000000 */
.L_x_4:
[----:B------:R-:W5:Y:S01]  /*0720*/  SHFL.IDX PT, R2, R0, RZ, 0x1f ;  /* 0x00001fff00027589 */ /* 0x000f6200000e0000 */
[----:B------:R-:W-:Y:S01]  /*0730*/  ELECT P0, URZ, PT ;  /* 0x00000000003f782f */ /* 0x000fe20003800000 */
[----:B------:R-:W-:Y:S01]  /*0740*/  NOP ;  /* 0x0000000000007918 */ /* 0x000fe20000000000 */
[----:B-1----:R-:W-:Y:S02]  /*0750*/  UMOV UR4, 0x80 ;  /* 0x0000008000047882 */ /* 0x002fe40000000000 */
[C---:B-----5:R-:W-:Y:S02]  /*0760*/  ISETP.NE.OR P0, PT, R2.reuse, RZ, !P0 ;  /* 0x000000ff0200720c */ /* 0x060fe40004705670 */
[----:B------:R-:W-:-:S11]  /*0770*/  ISETP.NE.AND P3, PT, R2, RZ, PT ;  /* 0x000000ff0200720c */ /* 0x000fd60003f65270 */
[----:B------:R-:W-:Y:S01]  /*0780*/  VOTEU.ALL UP2, P0 ;  /* 0x00000000003f7886 */ /* 0x000fe20000040000 */
[----:B------:R-:W-:Y:S01]  /*0790*/  VOTEU.ALL UP3, P0 ;  /* 0x00000000003f7886 */ /* 0x000fe20000060000 */
[----:B------:R-:W-:Y:S01]  /*07a0*/  VOTEU.ALL UP4, P0 ;  /* 0x00000000003f7886 */ /* 0x000fe20000080000 */
[----:B------:R-:W-:Y:S02]  /*07b0*/  VOTEU.ALL UP5, P0 ;  /* 0x00000000003f7886 */ /* 0x000fe400000a0000 */
[----:B------:R-:W1:Y:S01]  /*07c0*/  @!UP2 S2UR UR7, SR_CgaCtaId ;  /* 0x000000000007a9c3 */ /* 0x000e620000008800 */
[----:B------:R-:W-:Y:S01]  /*07d0*/  @!UP2 UMOV UR6, 0x400 ;  /* 0x000004000006a882 */ /* 0x000fe20000000000 */
[----:B------:R-:W-:-:S04]  /*07e0*/  @!UP2 UIADD3 UR4, -UR4, 0x100000, URZ ;  /* 0x001000000404a890 */ /* 0x000fc8000fffe13f */
[----:B------:R-:W-:Y:S02]  /*07f0*/  @!UP2 USHF.L.U32 UR5, UR4, 0xb, URZ ;  /* 0x0000000b0405a899 */ /* 0x000fe4000800063f */
[----:B------:R-:W-:Y:S02]  /*0800*/  @!UP2 USHF.L.U32 UR4, UR4, 0x1, URZ ;  /* 0x000000010404a899 */ /* 0x000fe4000800063f */
[----:B-1----:R-:W-:Y:S01]  /*0810*/  @!UP2 ULEA UR6, UR7, UR6, 0x18 ;  /* 0x000000060706a291 */ /* 0x002fe2000f8ec03f */
[----:B------:R-:W-:Y:S01]  /*0820*/  VOTEU.ALL UP2, P0 ;  /* 0x00000000003f7886 */ /* 0x000fe20000040000 */
[----:B------:R-:W1:Y:S10]  /*0830*/  FENCE.VIEW.ASYNC.S ;  /* 0x00000000000073c6 */ /* 0x000e740000000000 */
[----:B-1----:R1:W1:Y:S01]  /*0840*/  @!UP2 SYNCS.EXCH.64 URZ, [UR6+0xc4490], UR4 ;  /* 0x0c449004063fa5b2 */ /* 0x0022620008000100 */
[----:B------:R1:W1:Y:S01]  /*0850*/  @!UP3 SYNCS.EXCH.64 URZ, [UR6+0xc4498], UR4 ;  /* 0x0c449804063fb5b2 */ /* 0x0002620008000100 */
[----:B------:R1:W1:Y:S01]  /*0860*/  @!UP4 SYNCS.EXCH.64 URZ, [UR6+0xc44a0], UR4 ;  /* 0x0c44a004063fc5b2 */ /* 0x0002620008000100 */
[----:B------:R1:W1:Y:S01]  /*0870*/  @!UP5 SYNCS.EXCH.64 URZ, [UR6+0xc44a8], UR4 ;  /* 0x0c44a804063fd5b2 */ /* 0x0002620008000100 */
[----:B------:R-:W-:Y:S01]  /*0880*/  NOP ;  /* 0x0000000000007918 */ /* 0x000fe20000000000 */
[----:B------:R-:W-:Y:S05]  /*0890*/  @P3 BRA `(.L_x_5) ;  /* 0x0000000000583947 */ /* 0x000fea0003800000 */
[----:B-1----:R-:W1:Y:S01]  /*08a0*/  S2UR UR5, SR_CgaCtaId ;  /* 0x00000000000579c3 */ /* 0x002e620000008800 */
[----:B------:R-:W-:Y:S01]  /*08b0*/  UMOV UR4, 0x400 ;  /* 0x0000040000047882 */ /* 0x000fe20000000000 */
[----:B------:R-:W-:Y:S01]  /*08c0*/  UMOV UR6, 0x20 ;  /* 0x0000002000067882 */ /* 0x000fe20000000000 */
[----:B------:R-:W-:Y:S01]  /*08d0*/  UMOV UR7, 0x80 ;  /* 0x0000008000077882 */ /* 0x000fe20000000000 */
[----:B------:R-:W-:Y:S01]  /*08e0*/  ELECT P0, URZ, PT ;  /* 0x00000000003f782f */ /* 0x000fe20003800000 */
[----:B-1----:R-:W-:Y:S02]  /*08f0*/  ULEA UR8, UR5, UR4, 0x18 ;  /* 0x0000000405087291 */ /* 0x002fe4000f8ec03f */
[----:B------:R-:W-:-:S04]  /*0900*/  UIADD3 UR4, -UR6, 0x100000, URZ ;  /* 0x0010000006047890 */ /* 0x000fc8000fffe13f */
[----:B------:R-:W-:Y:S02]  /*0910*/  USHF.L.U32 UR5, UR4, 0xb, URZ ;  /* 0x0000000b04057899 */ /* 0x000fe4000800063f */
[----:B------:R-:W-:Y:S02]  /*0920*/  USHF.L.U32 UR4, UR4, 0x1, URZ ;  /* 0x0000000104047899 */ /* 0x000fe4000800063f */
        /* <DEDUP_REMOVED lines=13> */
.L_x_5:
[----:B------:R-:W-:Y:S01]  /*0a00*/  VOTEU.ANY UP2, P2 ;  /* 0x00000000003f7886 */ /* 0x000fe20001040100 */
[----:B-1----:R-:W-:Y:S01]  /*0a10*/  UMOV UR4, 0x40 ;  /* 0x0000004000047882 */ /* 0x002fe20000000000 */
[----:B------:R-:W-:Y:S01]  /*0a20*/  ISETP.NE.AND P3, PT, RZ, UR39, PT ;  /* 0x00000027ff007c0c */ /* 0x000fe2000bf65270 */
[----:B------:R-:W-:Y:S01]  /*0a30*/  NOP ;  /* 0x0000000000007918 */ /* 0x000fe20000000000 */
[----:B------:R-:W-:Y:S01]  /*0a40*/  ISETP.EQ.AND P0, PT, R3, 0x2, P1 ;  /* 0x000000020300780c */ /* 0x000fe20000f02270 */
[----:B------:R-:W1:Y:S01]  /*0a50*/  @UP2 S2UR UR7, SR_CgaCtaId ;  /* 0x00000000000729c3 */ /* 0x000e620000008800 */
[----:B------:R-:W-:Y:S01]  /*0a60*/  @UP2 UMOV UR6, 0x400 ;  /* 0x0000040000062882 */ /* 0x000fe20000000000 */
[----:B------:R-:W-:-:S04]  /*0a70*/  @UP2 UIADD3 UR4, -UR4, 0x100000, URZ ;  /* 0x0010000004042890 */ /* 0x000fc8000fffe13f */
[----:B------:R-:W-:Y:S02]  /*0a80*/  @UP2 USHF.L.U32 UR5, UR4, 0xb, URZ ;  /* 0x0000000b04052899 */ /* 0x000fe4000800063f */
[----:B------:R-:W-:Y:S02]  /*0a90*/  @UP2 USHF.L.U32 UR4, UR4, 0x1, URZ ;  /* 0x0000000104042899 */ /* 0x000fe4000800063f */
[----:B-1----:R-:W-:Y:S01]  /*0aa0*/  @UP2 ULEA UR6, UR7, UR6, 0x18 ;  /* 0x0000000607062291 */ /* 0x002fe2000f8ec03f */
[----:B------:R-:W-:Y:S01]  /*0ab0*/  VOTEU.ANY UP2, P2 ;  /* 0x00000000003f7886 */ /* 0x000fe20001040100 */
[----:B------:R-:W-:Y:S01]  /*0ac0*/  ISETP.EQ.AND P2, PT, R3, 0x1, P1 ;  /* 0x000000010300780c */ /* 0x000fe20000f42270 */
[----:B------:R-:W1:Y:S09]  /*0ad0*/  FENCE.VIEW.ASYNC.S ;  /* 0x00000000000073c6 */ /* 0x000e720000000000 */
[----:B-1----:R1:W2:Y:S01]  /*0ae0*/  @UP2 SYNCS.EXCH.64 URZ, [UR6+0xc44b0], UR4 ;  /* 0x0c44b004063f25b2 */ /* 0x0022a20008000100 */
[----:B------:R-:W-:Y:S01]  /*0af0*/  NOP ;  /* 0x0000000000007918 */ /* 0x000fe20000000000 */
[----:B--234-:R-:W-:Y:S06]  /*0b00*/  BAR.SYNC.DEFER_BLOCKING 0x0 ;  /* 0x0000000000007b1d */ /* 0x01cfec0000010000 */
[----:B------:R-:W-:Y:S05]  /*0b10*/  @!P3 BRA `(.L_x_6) ;  /* 0x0000023c003cb947 */ /* 0x000fea0003800000 */
[----:B------:R-:W-:-:S06]  /*0b20*/  UISETP.GT.U32.AND UP0, UPT, UR10, 0x3, UPT ;  /* 0x000000030a00788c */ /* 0x000fcc000bf04070 */
[----:B------:R-:W-:-:S13]  /*0b30*/  PLOP3.LUT P0, PT, PT, PT, UP0, 0x80, 0x0 ;  /* 0x000000000000781c */ /* 0x000fda0003f0f008 */
[----:B-1----:R-:W-:Y:S05]  /*0b40*/  @P0 EXIT ;  /* 0x000000000000094d */ /* 0x002fea0003800000 */
.L_x_7:
[----:B------:R-:W-:-:S08]  /*0b50*/  NOP ;  /* 0x0000000000007918 */ /* 0x000fd00000000000 */
[----:B------:R-:W1:Y:S02]  /*0b60*/  USETMAXREG.TRY_ALLOC.CTAPOOL UP0, 0xf0 ;  /* 0x000000f0000079c8 */ /* 0x000e640008000600 */
[----:B-1----:R-:W-:-:S13]  /*0b70*/  PLOP3.LUT P0, PT, PT, PT, UP0, 0x80, 0x0 ;  /* 0x000000000000781c */ /* 0x002fda0003f0f008 */
[----:B------:R-:W-:Y:S05]  /*0b80*/  @!P0 BRA `(.L_x_7) ;  /* 0xfffffffc00f08947 */ /* 0x000fea000383ffff */
[----:B------:R-:W2:Y:S01]  /*0b90*/  LDL R0, [R1+0x280] ;  /* 0x0002800001007983 */ /* 0x000ea20000100800 */
[----:B------:R-:W-:Y:S02]  /*0ba0*/  ULDC UR4, c[0x0][0xa00] ;  /* 0x0002800000047ab9 */ /* 0x000fe40000000800 */
[----:B--2---:R-:W-:-:S13]  /*0bb0*/  ISETP.GE.AND P0, PT, R0, UR4, PT ;  /* 0x0000000400007c0c */ /* 0x004fda000bf06270 */
[----:B------:R-:W-:Y:S05]  /*0bc0*/  @P0 EXIT ;  /* 0x000000000000094d */ /* 0x000fea0003800000 */
[----:B------:R-:W-:Y:S01]  /*0bd0*/  UISETP.NE.AND UP0, UPT, UR39, 0x1, UPT ;  /* 0x000000012700788c */ /* 0x000fe2000bf05270 */
[----:B------:R-:W-:Y:S01]  /*0be0*/  IMAD.MOV.U32 R16, RZ, RZ, RZ ;  /* 0x000000ffff107224 */ /* 0x000fe200078e00ff */
[----:B------:R-:W-:Y:S01]  /*0bf0*/  ULDC.64 UR46, c[0x0][0x198] ;  /* 0x00006600002e7ab9 */ /* 0x000fe20000000a00 */
[----:B------:R-:W-:Y:S01]  /*0c00*/  UMOV UR38, URZ ;  /* 0x0000003f00267c82 */ /* 0x000fe20008000000 */
[----:B------:R-:W-:Y:S01]  /*0c10*/  USEL UR4, URZ, 0x1, UP0 ;  /* 0x000000013f047887 */ /* 0x000fe20008000000 */
[----:B------:R-:W-:Y:S01]  /*0c20*/  UMOV UR45, URZ ;  /* 0x0000003f002d7c82 */ /* 0x000fe20008000000 */
[----:B------:R-:W-:-:S04]  /*0c30*/  UMOV UR36, URZ ;  /* 0x0000003f00247c82 */ /* 0x000fc80008000000 */
[----:B------:R-:W-:-:S05]  /*0c40*/  MOV R0, UR4 ;  /* 0x0000000400007c02 */ /* 0x000fca0008000f00 */
[----:B------:R1:W-:Y:S02]  /*0c50*/  STL [R1+0x284], R0 ;  /* 0x0002840001007387 */ /* 0x0003e40000100800 */
.L_x_91:
[----:B------:R-:W2:Y:S01]  /*0c60*/  LDL R12, [R1+0x280] ;  /* 0x00028000010c7983 */ /* 0x000ea20000100800 */
[----:B------:R-:W3:Y:S01]  /*0c70*/  LDC R5, c[0x0][0xa04] ;  /* 0x00028100ff057b82 */ /* 0x000ee20000000800 */
[----:B------:R-:W-:-:S07]  /*0c80*/  UISETP.NE.AND UP0, UPT, UR39, 0x1, UPT ;  /* 0x000000012700788c */ /* 0x000fce000bf05270 */
[----:B------:R-:W4:Y:S08]  /*0c90*/  LDC R6, c[0x0][0xa10] ;  /* 0x00028400ff067b82 */ /* 0x000f300000000800 */
[----:B-----5:R-:W5:Y:S01]  /*0ca0*/  LDC R8, c[0x0][0xa1c] ;  /* 0x00028700ff087b82 */ /* 0x020f620000000800 */
[----:B---3--:R-:W-:Y:S02]  /*0cb0*/  ISETP.NE.AND P0, PT, R5, 0x1, PT ;  /* 0x000000010500780c */ /* 0x008fe40003f05270 */
[----:B----4-:R-:W-:-:S02]  /*0cc0*/  ISETP.NE.AND P1, PT, R6, 0x1, PT ;  /* 0x000000010600780c */ /* 0x010fc40003f25270 */
[----:B------:R-:W-:-:S09]  /*0cd0*/  R2UR UR43, R6 ;  /* 0x00000000062b72ca */ /* 0x000fd200000e0000 */
[----:B------:R-:W2:Y:S01]  /*0ce0*/  @P0 LDC.64 R2, c[0x0][0xa08] ;  /* 0x00028200ff020b82 */ /* 0x000ea20000000a00 */
[C---:B-----5:R-:W-:Y:S02]  /*0cf0*/  ISETP.NE.AND P2, PT, R8.reuse, 0x1, PT ;  /* 0x000000010800780c */ /* 0x060fe40003f45270 */
[----:B------:R-:W-:-:S05]  /*0d00*/  R2UR UR44, R8 ;  /* 0x00000000082c72ca */ /* 0x000fca00000e0000 */
[----:B------:R-:W3:Y:S08]  /*0d10*/  @P1 LDC R7, c[0x0][0xa14] ;  /* 0x00028500ff071b82 */ /* 0x000ef00000000800 */
[----:B------:R-:W4:Y:S08]  /*0d20*/  @P1 LDC R9, c[0x0][0xa18] ;  /* 0x00028600ff091b82 */ /* 0x000f300000000800 */
[----:B------:R-:W5:Y:S01]  /*0d30*/  @P2 LDC.64 R10, c[0x0][0xa20] ;  /* 0x00028800ff0a2b82 */ /* 0x000f620000000a00 */
[----:B--2---:R-:W-:-:S04]  /*0d40*/  @P0 IMAD.HI.U32 R2, R12, R2, RZ ;  /* 0x000000020c020227 */ /* 0x004fc800078e00ff */
[----:B-1----:R-:W-:Y:S01]  /*0d50*/  IMAD.MOV.U32 R0, RZ, RZ, R12 ;  /* 0x000000ffff007224 */ /* 0x002fe200078e000c */
[----:B------:R-:W-:Y:S02]  /*0d60*/  @P0 SHF.R.U32.HI R0, RZ, R3, R2 ;  /* 0x00000003ff000219 */ /* 0x000fe40000011602 */
[----:B------:R-:W-:Y:S02]  /*0d70*/  PLOP3.LUT P0, PT, PT, PT, UP0, 0x80, 0x0 ;  /* 0x000000000000781c */ /* 0x000fe40003f0f008 */
[----:B------:R-:W-:Y:S01]  /*0d80*/  MOV R3, R0 ;  /* 0x0000000000037202 */ /* 0x000fe20000000f00 */
[C---:B---3--:R-:W-:Y:S01]  /*0d90*/  @P1 IMAD.HI.U32 R2, R0.reuse, R7, RZ ;  /* 0x0000000700021227 */ /* 0x048fe200078e00ff */
[C---:B------:R-:W-:Y:S02]  /*0da0*/  R2UR UR5, R0.reuse ;  /* 0x00000000000572ca */ /* 0x040fe400000e0000 */
[----:B------:R-:W-:Y:S02]  /*0db0*/  IADD3 R0, -R0, RZ, RZ ;  /* 0x000000ff00007210 */ /* 0x000fe40007ffe1ff */
[----:B----4-:R-:W-:-:S03]  /*0dc0*/  @P1 SHF.R.U32.HI R3, RZ, R9, R2 ;  /* 0x00000009ff031219 */ /* 0x010fc60000011602 */
[----:B------:R-:W-:Y:S01]  /*0dd0*/  IMAD R0, R5, R0, R12 ;  /* 0x0000000005007224 */ /* 0x000fe200078e020c */
[C---:B------:R-:W-:Y:S01]  /*0de0*/  R2UR UR7, R3.reuse ;  /* 0x00000000030772ca */ /* 0x040fe200000e0000 */
[----:B-----5:R-:W-:-:S03]  /*0df0*/  @P2 IMAD.HI.U32 R4, R3, R10, RZ ;  /* 0x0000000a03042227 */ /* 0x020fc600078e00ff */
[----:B------:R-:W-:Y:S01]  /*0e00*/  R2UR UR42, R0 ;  /* 0x00000000002a72ca */ /* 0x000fe200000e0000 */
[----:B------:R-:W-:Y:S01]  /*0e10*/  IMAD.MOV.U32 R2, RZ, RZ, R3 ;  /* 0x000000ffff027224 */ /* 0x000fe200078e0003 */
[----:B------:R-:W-:Y:S02]  /*0e20*/  @P2 SHF.R.U32.HI R2, RZ, R11, R4 ;  /* 0x0000000bff022219 */ /* 0x000fe40000011604 */
[----:B------:R-:W-:-:S03]  /*0e30*/  IADD3 R4, -R3, RZ, RZ ;  /* 0x000000ff03047210 */ /* 0x000fc60007ffe1ff */
[----:B------:R-:W-:Y:S01]  /*0e40*/  IMAD.MOV R2, RZ, RZ, -R2 ;  /* 0x000000ffff027224 */ /* 0x000fe200078e0a02 */
[----:B------:R-:W-:-:S04]  /*0e50*/  R2UR UR4, R4 ;  /* 0x00000000040472ca */ /* 0x000fc800000e0000 */
[----:B------:R-:W-:-:S09]  /*0e60*/  R2UR UR6, R2 ;  /* 0x00000000020672ca */ /* 0x000fd200000e0000 */
[----:B------:R-:W-:-:S04]  /*0e70*/  UIMAD UR43, UR43, UR4, UR5 ;  /* 0x000000042b2b72a4 */ /* 0x000fc8000f8e0205 */
[----:B------:R-:W-:Y:S01]  /*0e80*/  UIMAD UR44, UR44, UR6, UR7 ;  /* 0x000000062c2c72a4 */ /* 0x000fe2000f8e0207 */
[----:B------:R-:W-:Y:S11]  /*0e90*/  @!P0 BRA `(.L_x_8) ;  /* 0x0000000000688947 */ /* 0x000ff60003800000 */
[----:B------:R-:W-:-:S06]  /*0ea0*/  UISETP.NE.AND UP0, UPT, UR39, 0x2, UPT ;  /* 0x000000022700788c */ /* 0x000fcc000bf05270 */
[----:B------:R-:W-:-:S13]  /*0eb0*/  PLOP3.LUT P1, PT, PT, PT, UP0, 0x80, 0x0 ;  /* 0x000000000000781c */ /* 0x000fda0003f2f008 */
[----:B------:R-:W-:Y:S05]  /*0ec0*/  @!P1 BRA `(.L_x_9) ;  /* 0x0000000000449947 */ /* 0x000fea0003800000 */
[----:B------:R-:W-:-:S06]  /*0ed0*/  UISETP.NE.AND UP0, UPT, UR39, 0x3, UPT ;  /* 0x000000032700788c */ /* 0x000fcc000bf05270 */
[----:B------:R-:W-:-:S13]  /*0ee0*/  PLOP3.LUT P1, PT, PT, PT, UP0, 0x80, 0x0 ;  /* 0x000000000000781c */ /* 0x000fda0003f2f008 */
[----:B------:R-:W-:Y:S05]  /*0ef0*/  @!P1 BRA `(.L_x_10) ;  /* 0x0000000000249947 */ /* 0x000fea0003800000 */
[----:B------:R-:W-:-:S06]  /*0f00*/  UISETP.NE.AND UP0, UPT, UR39, 0x4, UPT ;  /* 0x000000042700788c */ /* 0x000fcc000bf05270 */
[----:B------:R-:W-:-:S13]  /*0f10*/  PLOP3.LUT P1, PT, PT, PT, UP0, 0x80, 0x0 ;  /* 0x000000000000781c */ /* 0x000fda0003f2f008 */
[----:B------:R-:W-:Y:S05]  /*0f20*/  @P1 BRA `(.L_x_11) ;  /* 0x0000000000541947 */ /* 0x000fea0003800000 */
[----:B------:R-:W-:Y:S02]  /*0f30*/  UIADD3 UR4, UR38, -0x1, URZ ;  /* 0xffffffff26047890 */ /* 0x000fe4000fffe03f */
[----:B------:R-:W-:Y:S02]  /*0f40*/  ULOP3.LUT UR38, UR38, 0x1, URZ, 0xc, !UPT ;  /* 0x0000000126267892 */ /* 0x000fe4000f8e0c3f */
[----:B------:R-:W-:-:S04]  /*0f50*/  ULOP3.LUT UR4, UR4, 0x2, URZ, 0xc0, !UPT ;  /* 0x0000000204047892 */ /* 0x000fc8000f8ec03f */
[----:B------:R-:W-:-:S04]  /*0f60*/  USHF.R.U32.HI UR4, URZ, 0x1, UR4 ;  /* 0x000000013f047899 */ /* 0x000fc80008011604 */
[----:B------:R-:W-:Y:S01]  /*0f70*/  ULOP3.LUT UR45, UR45, UR4, URZ, 0x3c, !UPT ;  /* 0x000000042d2d7292 */ /* 0x000fe2000f8e3c3f */
[----:B------:R-:W-:Y:S11]  /*0f80*/  BRA `(.L_x_11) ;  /* 0x00000000003c7947 */ /* 0x000ff60003800000 */
.L_x_10:
[----:B------:R-:W-:Y:S02]  /*0f90*/  ULOP3.LUT UP0, URZ, UR38, 0x2, URZ, 0xc0, !UPT ;  /* 0x00000002263f7892 */ /* 0x000fe4000f80c03f */
[----:B------:R-:W-:Y:S02]  /*0fa0*/  ULOP3.LUT UR38, UR38, 0x1, URZ, 0xc0, !UPT ;  /* 0x0000000126267892 */ /* 0x000fe4000f8ec03f */
[----:B------:R-:W-:-:S04]  /*0fb0*/  USEL UR4, URZ, 0x1, UP0 ;  /* 0x000000013f047887 */ /* 0x000fc80008000000 */
[----:B------:R-:W-:Y:S01]  /*0fc0*/  ULOP3.LUT UR45, UR45, UR4, URZ, 0x3c, !UPT ;  /* 0x000000042d2d7292 */ /* 0x000fe2000f8e3c3f */
[----:B------:R-:W-:Y:S11]  /*0fd0*/  BRA `(.L_x_11) ;  /* 0x0000000000287947 */ /* 0x000ff60003800000 */
.L_x_9:
[----:B------:R-:W-:Y:S02]  /*0fe0*/  UIADD3 UR4, UR38, 0x1, URZ ;  /* 0x0000000126047890 */ /* 0x000fe4000fffe03f */
[----:B------:R-:W-:Y:S02]  /*0ff0*/  ULOP3.LUT UR38, UR38, 0x1, URZ, 0xc, !UPT ;  /* 0x0000000126267892 */ /* 0x000fe4000f8e0c3f */
[----:B------:R-:W-:-:S04]  /*1000*/  UISETP.GT.U32.AND UP0, UPT, UR4, 0x1, UPT ;  /* 0x000000010400788c */ /* 0x000fc8000bf04070 */
[----:B------:R-:W-:-:S04]  /*1010*/  USEL UR4, URZ, 0x1, !UP0 ;  /* 0x000000013f047887 */ /* 0x000fc8000c000000 */
[----:B------:R-:W-:Y:S01]  /*1020*/  ULOP3.LUT UR45, UR45, UR4, URZ, 0x3c, !UPT ;  /* 0x000000042d2d7292 */ /* 0x000fe2000f8e3c3f */
[----:B------:R-:W-:Y:S11]  /*1030*/  BRA `(.L_x_11) ;  /* 0x0000000000107947 */ /* 0x000ff60003800000 */
.L_x_8:
[----:B------:R-:W-:Y:S02]  /*1040*/  UISETP.GT.U32.AND UP0, UPT, UR38, 0x1, UPT ;  /* 0x000000012600788c */ /* 0x000fe4000bf04070 */
[----:B------:R-:W-:Y:S02]  /*1050*/  ULOP3.LUT UR38, UR38, 0x1, URZ, 0xc0, !UPT ;  /* 0x0000000126267892 */ /* 0x000fe4000f8ec03f */
[----:B------:R-:W-:-:S04]  /*1060*/  USEL UR4, URZ, 0x1, !UP0 ;  /* 0x000000013f047887 */ /* 0x000fc8000c000000 */
[----:B------:R-:W-:-:S12]  /*1070*/  ULOP3.LUT UR45, UR45, UR4, URZ, 0x3c, !UPT ;  /* 0x000000042d2d7292 */ /* 0x000fd8000f8e3c3f */
.L_x_11:
[----:B------:R-:W-:Y:S05]  /*1080*/  @!P0 BRA `(.L_x_12) ;  /* 0x00000000003c8947 */ /* 0x000fea0003800000 */
        /* <DEDUP_REMOVED lines=9> */
[----:B------:R-:W-:Y:S01]  /*1120*/  ULEA UR42, UR42, 0x3, 0x1 ;  /* 0x000000032a2a7891 */ /* 0x000fe2000f8e083f */
[----:B------:R-:W-:Y:S11]  /*1130*/  BRA `(.L_x_15) ;  /* 0x0000000000147947 */ /* 0x000ff60003800000 */
.L_x_14:
[----:B------:R-:W-:Y:S01]  /*1140*/  ULEA UR42, UR42, 0x2, 0x1 ;  /* 0x000000022a2a7891 */ /* 0x000fe2000f8e083f */
[----:B------:R-:W-:Y:S11]  /*1150*/  BRA `(.L_x_15) ;  /* 0x00000000000c7947 */ /* 0x000ff60003800000 */
.L_x_13:
[----:B------:R-:W-:Y:S01]  /*1160*/  ULEA UR42, UR42, 0x1, 0x1 ;  /* 0x000000012a2a7891 */ /* 0x000fe2000f8e083f */
[----:B------:R-:W-:Y:S11]  /*1170*/  BRA `(.L_x_15) ;  /* 0x0000000000047947 */ /* 0x000ff60003800000 */
.L_x_12:
[----:B------:R-:W-:-:S12]  /*1180*/  USHF.L.U32 UR42, UR42, 0x1, URZ ;  /* 0x000000012a2a7899 */ /* 0x000fd8000800063f */
.L_x_15:
[----:B------:R-:W-:-:S04]  /*1190*/  ULOP3.LUT UR4, UR60, 0x1, URZ, 0xfc, !UPT ;  /* 0x000000013c047892 */ /* 0x000fc8000f8efc3f */
[----:B------:R-:W-:-:S06]  /*11a0*/  UISETP.NE.AND UP0, UPT, UR4, 0x3, UPT ;  /* 0x000000030400788c */ /* 0x000fcc000bf05270 */
[----:B------:R-:W-:-:S13]  /*11b0*/  PLOP3.LUT P0, PT, PT, PT, UP0, 0x80, 0x0 ;  /* 0x000000000000781c */ /* 0x000fda0003f0f008 */
[----:B------:R-:W-:Y:S05]  /*11c0*/  @!P0 BRA `(.L_x_16) ;  /* 0x0000000000048947 */ /* 0x000fea0003800000 */
[----:B------:R-:W-:Y:S01]  /*11d0*/  BPT.TRAP 0x1 ;  /* 0x000000040000795c */ /* 0x000fe20000300000 */
.L_x_16:
[----:B------:R-:W1:Y:S01]  /*11e0*/  S2UR UR5, SR_CgaCtaId ;  /* 0x00000000000579c3 */ /* 0x000e620000008800 */
[----:B------:R-:W-:Y:S01]  /*11f0*/  UMOV UR4, 0x400 ;  /* 0x0000040000047882 */ /* 0x000fe20000000000 */
[----:B------:R-:W-:-:S05]  /*1200*/  IMAD.U32 R0, RZ, RZ, UR45 ;  /* 0x0000002dff007e24 */ /* 0x000fca000f8e00ff */
[----:B------:R-:W-:Y:S01]  /*1210*/  SHF.L.U32 R0, R0, 0x1f, RZ ;  /* 0x0000001f00007819 */ /* 0x000fe200000006ff */
[----:B-1----:R-:W-:Y:S02]  /*1220*/  ULEA UR4, UR5, UR4, 0x18 ;  /* 0x0000000405047291 */ /* 0x002fe4000f8ec03f */
[----:B------:R-:W-:Y:S02]  /*1230*/  ULOP3.LUT UR5, UR61, 0x1, URZ, 0xfc, !UPT ;  /* 0x000000013d057892 */ /* 0x000fe4000f8efc3f */
[----:B------:R-:W-:Y:S02]  /*1240*/  ULEA UR6, UR38, UR4, 0x3 ;  /* 0x0000000426067291 */ /* 0x000fe4000f8e183f */
[----:B------:R-:W-:-:S06]  /*1250*/  UISETP.NE.AND UP0, UPT, UR5, 0x3, UPT ;  /* 0x000000030500788c */ /* 0x000fcc000bf05270 */
[----:B------:R-:W-:Y:S01]  /*1260*/  PLOP3.LUT P0, PT, PT, PT, UP0, 0x80, 0x0 ;  /* 0x000000000000781c */ /* 0x000fe20003f0f008 */
[----:B------:R-:W1:Y:S02]  /*1270*/  SYNCS.PHASECHK.TRANS64.TRYWAIT P1, [UR6+0xc4450], R0 ;  /* 0x0c445000ff0075a7 */ /* 0x000e640008020146 */
[----:B-1----:R-:W-:Y:S10]  /*1280*/  @!P1 BRA `(.L_x_17) ;  /* 0x0000025800c49947 */ /* 0x002ff40003800000 */
.L_x_137:
[----:B------:R-:W-:Y:S05]  /*1290*/  @!P0 BRA `(.L_x_18) ;  /* 0x0000000000048947 */ /* 0x000fea0003800000 */
[----:B------:R-:W-:Y:S01]  /*12a0*/  BPT.TRAP 0x1 ;  /* 0x000000040000795c */ /* 0x000fe20000300000 */
.L_x_18:
[----:B------:R-:W2:Y:S01]  /*12b0*/  LDL R2, [R1+0x284] ;  /* 0x0002840001027983 */ /* 0x000ea20000100800 */
[----:B------:R-:W-:Y:S01]  /*12c0*/  ULEA UR32, UR36, UR4, 0x3 ;  /* 0x0000000424207291 */ /* 0x000fe2000f8e183f */
[----:B-1----:R-:W-:Y:S01]  /*12d0*/  SHF.L.U32 R0, R16, 0x1f, RZ ;  /* 0x0000001f10007819 */ /* 0x002fe200000006ff */
[----:B------:R-:W-:Y:S02]  /*12e0*/  UIADD3 UR10, UR4, 0xc4490, URZ ;  /* 0x000c4490040a7890 */ /* 0x000fe4000fffe03f */
[----:B------:R-:W-:Y:S02]  /*12f0*/  ULEA UR33, UR39, 0xfffffff8, 0x3 ;  /* 0xfffffff827217891 */ /* 0x000fe4000f8e183f */
[----:B------:R-:W-:Y:S02]  /*1300*/  ULEA UR5, UR39, UR10, 0x3 ;  /* 0x0000000a27057291 */ /* 0x000fe4000f8e183f */
[----:B------:R-:W-:Y:S01]  /*1310*/  ULOP3.LUT UR33, UR33, 0x8, URZ, 0xc, !UPT ;  /* 0x0000000821217892 */ /* 0x000fe2000f8e0c3f */
[----:B------:R-:W1:Y:S01]  /*1320*/  SYNCS.PHASECHK.TRANS64.TRYWAIT P1, [UR32+0xc4400], R0 ;  /* 0x0c440000ff0075a7 */ /* 0x000e620008020160 */
[----:B--2---:R-:W-:Y:S01]  /*1330*/  SHF.L.U32 R2, R2, 0x1f, RZ ;  /* 0x0000001f02027819 */ /* 0x004fe200000006ff */
[----:B-1----:R-:W-:Y:S09]  /*1340*/  @!P1 BRA `(.L_x_19) ;  /* 0x0000025800ac9947 */ /* 0x002ff20003800000 */
.L_x_138:
[----:B------:R-:W2:Y:S02]  /*1350*/  SYNCS.PHASECHK.TRANS64.TRYWAIT P1, [UR5+-0x8], R2 ;  /* 0xfffff802ff0075a7 */ /* 0x000ea40008020145 */
[----:B--2---:R-:W-:Y:S05]  /*1360*/  @!P1 BRA `(.L_x_20) ;  /* 0x0000025800bc9947 */ /* 0x004fea0003800000 */
.L_x_139:
[----:B------:R-:W-:Y:S01]  /*1370*/  UIADD3 UR6, UR4, 0x20000, URZ ;  /* 0x0002000004067890 */ /* 0x000fe2000fffe03f */
[----:B------:R-:W-:Y:S01]  /*1380*/  WARPGROUP.ARRIVE ;  /* 0x00000000000079c5 */ /* 0x000fe20000000000 */
[----:B------:R-:W-:Y:S01]  /*1390*/  USHF.R.U32.HI UR5, URZ, 0x4, UR4 ;  /* 0x000000043f057899 */ /* 0x000fe20008011604 */
[----:B-1----:R-:W-:Y:S01]  /*13a0*/  MOV R0, UR33 ;  /* 0x0000002100007c02 */ /* 0x002fe20008000f00 */
[----:B------:R-:W-:Y:S02]  /*13b0*/  USHF.R.U32.HI UR6, URZ, 0x4, UR6 ;  /* 0x000000043f067899 */ /* 0x000fe40008011606 */
[----:B------:R-:W-:Y:S02]  /*13c0*/  ULOP3.LUT UR5, UR5, 0x3fff, URZ, 0xc0, !UPT ;  /* 0x00003fff05057892 */ /* 0x000fe4000f8ec03f */
[----:B------:R-:W-:Y:S02]  /*13d0*/  ULOP3.LUT UR11, UR6, 0x3fff, URZ, 0xc0, !UPT ;  /* 0x00003fff060b7892 */ /* 0x000fe4000f8ec03f */
[----:B------:R-:W-:-:S02]  /*13e0*/  ULOP3.LUT UR6, UR5, 0x10000, URZ, 0xfc, !UPT ;  /* 0x0001000005067892 */ /* 0x000fc4000f8efc3f */
[----:B------:R-:W-:Y:S02]  /*13f0*/  ULOP3.LUT UR5, UR11, 0x10000, URZ, 0xfc, !UPT ;  /* 0x000100000b057892 */ /* 0x000fe4000f8efc3f */
[----:B------:R-:W-:Y:S02]  /*1400*/  ULEA UR6, UR38, UR6, 0xc ;  /* 0x0000000626067291 */ /* 0x000fe4000f8e603f */
[----:B------:R-:W-:Y:S01]  /*1410*/  ULEA UR7, UR36, UR5, 0xd ;  /* 0x0000000524077291 */ /* 0x000fe2000f8e683f */
[----:B------:R-:W-:Y:S01]  /*1420*/  UMOV UR13, 0x40000040 ;  /* 0x40000040000d7882 */ /* 0x000fe20000000000 */
[----:B------:R-:W-:Y:S01]  /*1430*/  UMOV UR15, 0x40000040 ;  /* 0x40000040000f7882 */ /* 0x000fe20000000000 */
[----:B------:R-:W-:Y:S01]  /*1440*/  UIADD3 UR8, UR6, 0x2, URZ ;  /* 0x0000000206087890 */ /* 0x000fe2000fffe03f */
[----:B------:R-:W-:Y:S01]  /*1450*/  IMAD.U32 R3, RZ, RZ, UR13 ;  /* 0x0000000dff037e24 */ /* 0x000fe2000f8e00ff */
[----:B------:R-:W-:Y:S02]  /*1460*/  UMOV UR12, UR6 ;  /* 0x00000006000c7c82 */ /* 0x000fe40008000000 */
[----:B------:R-:W-:Y:S01]  /*1470*/  UMOV UR14, UR7 ;  /* 0x00000007000e7c82 */ /* 0x000fe20008000000 */
[----:B------:R-:W-:Y:S01]  /*1480*/  UIADD3 UR9, UR7, 0x2, URZ ;  /* 0x0000000207097890 */ /* 0x000fe2000fffe03f */
[----:B------:R-:W-:Y:S01]  /*1490*/  HGMMA.64x128x16.F32 R24, gdesc[UR12], RZ, !UPT, gsb0 ;  /* 0x01e000000c1879f0 */ /* 0x000fe2000c0008ff */
[----:B------:R-:W-:Y:S01]  /*14a0*/  MOV R2, UR12 ;  /* 0x0000000c00027c02 */ /* 0x000fe20008000f00 */
[----:B------:R-:W-:Y:S01]  /*14b0*/  UMOV UR12, UR8 ;  /* 0x00000008000c7c82 */ /* 0x000fe20008000000 */
[----:B------:R-:W-:Y:S01]  /*14c0*/  UMOV UR13, 0x40000040 ;  /* 0x40000040000d7882 */ /* 0x000fe20000000000 */
[----:B------:R-:W-:Y:S01]  /*14d0*/  UMOV UR15, 0x40000040 ;  /* 0x40000040000f7882 */ /* 0x000fe20000000000 */
[----:B------:R-:W-:Y:S01]  /*14e0*/  UIADD3 UR8, UR6, 0x4, URZ ;  /* 0x0000000406087890 */ /* 0x000fe2000fffe03f */
[----:B------:R1:W-:Y:S01]  /*14f0*/  STL.64 [R1+0x278], R2 ;  /* 0x0002780201007387 */ /* 0x0003e20000100a00 */
[----:B------:R-:W-:Y:S01]  /*1500*/  UMOV UR14, UR9 ;  /* 0x00000009000e7c82 */ /* 0x000fe20008000000 */
[----:B------:R-:W-:-:S02]  /*1510*/  UIADD3 UR9, UR7, 0x4, URZ ;  /* 0x0000000407097890 */ /* 0x000fc4000fffe03f */
[----:B------:R-:W-:Y:S02]  /*1520*/  UIADD3 UR56, UR6, 0xc00, URZ ;  /* 0x00000c0006387890 */ /* 0x000fe4000fffe03f */
[----:B------:R-:W-:Y:S01]  /*1530*/  UIADD3 UR58, UR7, 0x1800, URZ ;  /* 0x00001800073a7890 */ /* 0x000fe2000fffe03f */
[----:B------:R-:W-:Y:S01]  /*1540*/  UMOV UR57, 0x40000040 ;  /* 0x4000004000397882 */ /* 0x000fe20000000000 */
[----:B------:R-:W-:Y:S01]  /*1550*/  UMOV UR59, 0x40000040 ;  /* 0x40000040003b7882 */ /* 0x000fe20000000000 */
[----:B------:R-:W-:Y:S01]  /*1560*/  UIADD3 UR48, UR6, 0xc02, URZ ;  /* 0x00000c0206307890 */ /* 0x000fe2000fffe03f */
[----:B-1----:R-:W-:Y:S01]  /*1570*/  MOV R2, UR12 ;  /* 0x0000000c00027c02 */ /* 0x002fe20008000f00 */
[----:B------:R-:W-:Y:S01]  /*1580*/  IMAD.U32 R3, RZ, RZ, UR13 ;  /* 0x0000000dff037e24 */ /* 0x000fe2000f8e00ff */
[----:B------:R-:W-:Y:S01]  /*1590*/  UIADD3 UR50, UR7, 0x1802, URZ ;  /* 0x0000180207327890 */ /* 0x000fe2000fffe03f */
[----:B------:R-:W-:Y:S01]  /*15a0*/  UMOV UR49, 0x40000040 ;  /* 0x4000004000317882 */ /* 0x000fe20000000000 */
[----:B------:R-:W-:-:S02]  /*15b0*/  UMOV UR51, 0x40000040 ;  /* 0x4000004000337882 */ /* 0x000fc40000000000 */
[----:B------:R1:W-:Y:S01]  /*15c0*/  STL.64 [R1+0x270], R2 ;  /* 0x0002700201007387 */ /* 0x0003e20000100a00 */
[----:B------:R-:W-:Y:S02]  /*15d0*/  UIADD3 UR16, UR6, 0xc06, URZ ;  /* 0x00000c0606107890 */ /* 0x000fe4000fffe03f */
[----:B------:R-:W-:Y:S01]  /*15e0*/  UIADD3 UR18, UR7, 0x1806, URZ ;  /* 0x0000180607127890 */ /* 0x000fe2000fffe03f */
[----:B------:R-:W-:Y:S01]  /*15f0*/  UMOV UR17, 0x40000040 ;  /* 0x4000004000117882 */ /* 0x000fe20000000000 */
[----:B------:R-:W-:Y:S01]  /*1600*/  UMOV UR19, 0x40000040 ;  /* 0x4000004000137882 */ /* 0x000fe20000000000 */
[----:B------:R-:W-:Y:S02]  /*1610*/  UIADD3 UR20, UR6, 0xe00, URZ ;  /* 0x00000e0006147890 */ /* 0x000fe4000fffe03f */
[----:B------:R-:W-:Y:S01]  /*1620*/  UIADD3 UR22, UR7, 0x1c00, URZ ;  /* 0x00001c0007167890 */ /* 0x000fe2000fffe03f */
[----:B------:R-:W-:Y:S01]  /*1630*/  UMOV UR21, 0x40000040 ;  /* 0x4000004000157882 */ /* 0x000fe20000000000 */
[----:B------:R-:W-:Y:S01]  /*1640*/  UMOV UR23, 0x40000040 ;  /* 0x4000004000177882 */ /* 0x000fe20000000000 */
[----:B------:R-:W-:-:S02]  /*1650*/  UIADD3 UR24, UR6, 0xe02, URZ ;  /* 0x00000e0206187890 */ /* 0x000fc4000fffe03f */
[----:B------:R-:W-:Y:S01]  /*1660*/  UIADD3 UR26, UR7, 0x1c02, URZ ;  /* 0x00001c02071a7890 */ /* 0x000fe2000fffe03f */
[----:B------:R-:W-:Y:S01]  /*1670*/  UMOV UR25, 0x40000040 ;  /* 0x4000004000197882 */ /* 0x000fe20000000000 */
[----:B------:R-:W-:Y:S01]  /*1680*/  UMOV UR27, 0x40000040 ;  /* 0x40000040001b7882 */ /* 0x000fe20000000000 */
        /* <DEDUP_REMOVED lines=8> */
[----:B------:R-:W-:-:S04]  /*1710*/  UIADD3 UR36, UR36, 0x1, URZ ;  /* 0x0000000124247890 */ /* 0x000fc8000fffe03f */
[----:B------:R-:W-:-:S04]  /*1720*/  UISETP.NE.AND UP0, UPT, UR36, 0x5, UPT ;  /* 0x000000052400788c */ /* 0x000fc8000bf05270 */
[----:B------:R-:W-:Y:S01]  /*1730*/  USEL UR37, UR36, URZ, UP0 ;  /* 0x0000003f24257287 */ /* 0x000fe20008000000 */
[----:B------:R-:W-:Y:S02]  /*1740*/  WARPGROUP.DEPBAR.LE gsb0, 0x0 ;  /* 0x00008000000079c5 */ /* 0x000fe40000010000 */
[----:B------:R-:W-:-:S06]  /*1750*/  WARPGROUP.ARRIVE ;  /* 0x00000000000079c5 */ /* 0x000fcc0000000000 */
[----:B------:R-:W-:Y:S01]  /*1760*/  HGMMA.64x128x16.F32 R24, gdesc[UR12], R24, gsb0 ;  /* 0x01e000000c1879f0 */ /* 0x000fe20008000818 */
[----:B------:R-:W-:Y:S01]  /*1770*/  UMOV UR12, UR8 ;  /* 0x00000008000c7c82 */ /* 0x000fe20008000000 */
[----:B------:R-:W-:Y:S01]  /*1780*/  UMOV UR13, 0x40000040 ;  /* 0x40000040000d7882 */ /* 0x000fe20000000000 */
[----:B------:R-:W-:Y:S01]  /*1790*/  UMOV UR14, UR9 ;  /* 0x00000009000e7c82 */ /* 0x000fe20008000000 */
[----:B------:R-:W-:Y:S01]  /*17a0*/  UMOV UR15, 0x40000040 ;  /* 0x40000040000f7882 */ /* 0x000fe20000000000 */
[----:B------:R-:W-:Y:S01]  /*17b0*/  UIADD3 UR8, UR6, 0x6, URZ ;  /* 0x0000000606087890 */ /* 0x000fe2000fffe03f */
[----:B-1----:R-:W-:Y:S01]  /*17c0*/  MOV R2, UR12 ;  /* 0x0000000c00027c02 */ /* 0x002fe20008000f00 */
[----:B------:R-:W-:Y:S01]  /*17d0*/  UIADD3 UR9, UR7, 0x6, URZ ;  /* 0x0000000607097890 */ /* 0x000fe2000fffe03f */
[----:B------:R-:W-:-:S05]  /*17e0*/  IMAD.U32 R3, RZ, RZ, UR13 ;  /* 0x0000000dff037e24 */ /* 0x000fca000f8e00ff */
[----:B------:R1:W-:Y:S01]  /*17f0*/  STL.64 [R1+0x268], R2 ;  /* 0x0002680201007387 */ /* 0x0003e20000100a00 */
        /* <DEDUP_REMOVED lines=164> */
[----:B------:R-:W-:Y:S01]  /*2240*/  MOV R236, UR12 ;  /* 0x0000000c00ec7c02 */ /* 0x000fe20008000f00 */
[----:B------:R-:W-:Y:S01]  /*2250*/  UIADD3 UR8, UR7, 0x1002, URZ ;  /* 0x0000100207087890 */ /* 0x000fe2000fffe03f */
[----:B------:R-:W-:Y:S01]  /*2260*/  IMAD.U32 R237, RZ, RZ, UR13 ;  /* 0x0000000dffed7e24 */ /* 0x000fe2000f8e00ff */
        /* <DEDUP_REMOVED lines=73> */
[----:B------:R-:W-:Y:S01]  /*2700*/  MOV R222, UR12 ;  /* 0x0000000c00de7c02 */ /* 0x000fe20008000f00 */
[----:B------:R-:W-:Y:S01]  /*2710*/  IMAD.U32 R223, RZ, RZ, UR13 ;  /* 0x0000000dffdf7e24 */ /* 0x000fe2000f8e00ff */
[----:B------:R-:W-:Y:S02]  /*2720*/  WARPGROUP.DEPBAR.LE gsb0, 0x0 ;  /* 0x00008000000079c5 */ /* 0x000fe40000010000 */
[----:B------:R-:W-:-:S06]  /*2730*/  WARPGROUP.ARRIVE ;  /* 0x00000000000079c5 */ /* 0x000fcc0000000000 */
[----:B------:R-:W-:Y:S01]  /*2740*/  HGMMA.64x128x16.F32 R24, gdesc[UR12], R24, gsb0 ;  /* 0x01e000000c1879f0 */ /* 0x000fe20008000818 */
[----:B------:R-:W-:Y:S02]  /*2750*/  UIADD3 UR12, UR6, 0xc04, URZ ;  /* 0x00000c04060c7890 */ /* 0x000fe4000fffe03f */
[----:B------:R-:W-:Y:S01]  /*2760*/  UIADD3 UR14, UR7, 0x1804, URZ ;  /* 0x00001804070e7890 */ /* 0x000fe2000fffe03f */
[----:B------:R-:W-:Y:S01]  /*2770*/  UMOV UR13, 0x40000040 ;  /* 0x40000040000d7882 */ /* 0x000fe20000000000 */
[----:B------:R-:W-:Y:S01]  /*2780*/  UMOV UR15, 0x40000040 ;  /* 0x40000040000f7882 */ /* 0x000fe20000000000 */
[----:B------:R-:W-:Y:S01]  /*2790*/  ULDC UR6, c[0x0][0x604] ;  /* 0x0001810000067ab9 */ /* 0x000fe20000000800 */
[----:B------:R-:W-:Y:S02]  /*27a0*/  WARPGROUP.DEPBAR.LE gsb0, 0x0 ;  /* 0x00008000000079c5 */ /* 0x000fe40000010000 */
[----:B------:R-:W-:-:S06]  /*27b0*/  WARPGROUP.ARRIVE ;  /* 0x00000000000079c5 */ /* 0x000fcc0000000000 */
[----:B------:R-:W-:Y:S03]  /*27c0*/  HGMMA.64x128x16.F32 R24, gdesc[UR56], R24, gsb0 ;  /* 0x01e00000381879f0 */ /* 0x000fe60008000818 */
[----:B------:R-:W-:Y:S02]  /*27d0*/  WARPGROUP.DEPBAR.LE gsb0, 0x0 ;  /* 0x00008000000079c5 */ /* 0x000fe40000010000 */
[----:B------:R-:W-:-:S07]  /*27e0*/  WARPGROUP.ARRIVE ;  /* 0x00000000000079c5 */ /* 0x000fce0000000000 */
        /* <DEDUP_REMOVED lines=20> */
[----:B-1----:R-:W-:Y:S01]  /*2930*/  FMNMX R3, R24, R25, !PT ;  /* 0x0000001918037209 */ /* 0x002fe20007800000 */
[----:B------:R1:W-:Y:S01]  /*2940*/  SYNCS.ARRIVE.TRANS64.A1T0 RZ, [R0+UR10], RZ ;  /* 0x000000ff00ff79a7 */ /* 0x0003e2000810000a */
[----:B------:R-:W-:-:S04]  /*2950*/  FMNMX R5, R26, R27, !PT ;  /* 0x0000001b1a057209 */ /* 0x000fc80007800000 */
[----:B------:R-:W-:Y:S02]  /*2960*/  FMNMX R2, R30, R5, !PT ;  /* 0x000000051e027209 */ /* 0x000fe40007800000 */
[----:B-1----:R-:W-:Y:S02]  /*2970*/  FMNMX R0, R28, R3, !PT ;  /* 0x000000031c007209 */ /* 0x002fe40007800000 */
[----:B------:R-:W-:Y:S02]  /*2980*/  FMNMX R5, R31, R2, !PT ;  /* 0x000000021f057209 */ /* 0x000fe40007800000 */
[----:B------:R-:W-:Y:S02]  /*2990*/  FMNMX R3, R29, R0, !PT ;  /* 0x000000001d037209 */ /* 0x000fe40007800000 */
[----:B------:R-:W-:Y:S02]  /*29a0*/  FMNMX R2, R34, R5, !PT ;  /* 0x0000000522027209 */ /* 0x000fe40007800000 */
[----:B------:R-:W-:-:S02]  /*29b0*/  FMNMX R0, R32, R3, !PT ;  /* 0x0000000320007209 */ /* 0x000fc40007800000 */
[----:B------:R-:W-:Y:S02]  /*29c0*/  FMNMX R5, R35, R2, !PT ;  /* 0x0000000223057209 */ /* 0x000fe40007800000 */
[----:B------:R-:W-:Y:S02]  /*29d0*/  FMNMX R3, R33, R0, !PT ;  /* 0x0000000021037209 */ /* 0x000fe40007800000 */
        /* <DEDUP_REMOVED lines=51> */
[----:B------:R-:W-:-:S03]  /*2d10*/  FMNMX R0, R85, R0, !PT ;  /* 0x0000000055007209 */ /* 0x000fc60007800000 */
[----:B------:R-:W1:Y:S04]  /*2d20*/  SHFL.BFLY PT, R5, R2, 0x1, 0x1f ;  /* 0x0c201f0002057f89 */ /* 0x000e6800000e0000 */
[----:B------:R-:W2:Y:S01]  /*2d30*/  SHFL.BFLY PT, R3, R0, 0x1, 0x1f ;  /* 0x0c201f0000037f89 */ /* 0x000ea200000e0000 */
[----:B-1----:R-:W-:Y:S02]  /*2d40*/  FMNMX R5, R2, R5, !PT ;  /* 0x0000000502057209 */ /* 0x002fe40007800000 */
[----:B--2---:R-:W-:-:S03]  /*2d50*/  FMNMX R3, R0, R3, !PT ;  /* 0x0000000300037209 */ /* 0x004fc60007800000 */
[----:B------:R-:W1:Y:S04]  /*2d60*/  SHFL.BFLY PT, R22, R5, 0x2, 0x1f ;  /* 0x0c401f0005167f89 */ /* 0x000e6800000e0000 */
[----:B------:R-:W2:Y:S01]  /*2d70*/  SHFL.BFLY PT, R4, R3, 0x2, 0x1f ;  /* 0x0c401f0003047f89 */ /* 0x000ea200000e0000 */
[----:B-1----:R-:W-:Y:S02]  /*2d80*/  FMNMX R22, R5, R22, !PT ;  /* 0x0000001605167209 */ /* 0x002fe40007800000 */
[----:B--2---:R-:W-:Y:S02]  /*2d90*/  FMNMX R23, R3, R4, !PT ;  /* 0x0000000403177209 */ /* 0x004fe40007800000 */
[----:B------:R-:W-:Y:S02]  /*2da0*/  FSETP.NEU.AND P2, PT, R22, -INF , PT ;  /* 0xff8000001600780b */ /* 0x000fe40003f4d000 */
[----:B------:R-:W-:-:S02]  /*2db0*/  FSETP.NEU.AND P1, PT, R23, -INF , PT ;  /* 0xff8000001700780b */ /* 0x000fc40003f2d000 */
[----:B------:R-:W-:Y:S02]  /*2dc0*/  FSEL R0, R22, RZ, P2 ;  /* 0x000000ff16007208 */ /* 0x000fe40001000000 */
[----:B------:R-:W-:-:S03]  /*2dd0*/  FSEL R4, R23, RZ, P1 ;  /* 0x000000ff17047208 */ /* 0x000fc60000800000 */
[----:B------:R-:W-:Y:S02]  /*2de0*/  FMUL R0, R0, UR6 ;  /* 0x0000000600007c20 */ /* 0x000fe40008400000 */
[----:B------:R-:W-:Y:S02]  /*2df0*/  FMUL R4, R4, UR6 ;  /* 0x0000000604047c20 */ /* 0x000fe40008400000 */
[--C-:B------:R-:W-:Y:S01]  /*2e00*/  FFMA R2, R27, UR6, -R0.reuse ;  /* 0x000000061b027c23 */ /* 0x100fe20008000800 */
[----:B------:R-:W-:Y:S01]  /*2e10*/  FFMA R26, R26, UR6, -R0 ;  /* 0x000000061a1a7c23 */ /* 0x000fe20008000800 */
[--C-:B------:R-:W-:Y:S01]  /*2e20*/  FFMA R5, R29, UR6, -R4.reuse ;  /* 0x000000061d057c23 */ /* 0x100fe20008000804 */
[--C-:B------:R-:W-:Y:S01]  /*2e30*/  FFMA R24, R24, UR6, -R4.reuse ;  /* 0x0000000618187c23 */ /* 0x100fe20008000804 */
[--C-:B------:R-:W-:Y:S01]  /*2e40*/  FFMA R7, R33, UR6, -R4.reuse ;  /* 0x0000000621077c23 */ /* 0x100fe20008000804 */
[--C-:B------:R-:W-:Y:S01]  /*2e50*/  FFMA R28, R28, UR6, -R4.reuse ;  /* 0x000000061c1c7c23 */ /* 0x100fe20008000804 */
[--C-:B------:R-:W-:Y:S01]  /*2e60*/  FFMA R3, R25, UR6, -R4.reuse ;  /* 0x0000000619037c23 */ /* 0x100fe20008000804 */
[----:B------:R-:W-:Y:S01]  /*2e70*/  FSETP.GEU.AND P5, PT, R5, -126, PT ;  /* 0xc2fc00000500780b */ /* 0x000fe20003fae000 */
        /* <DEDUP_REMOVED lines=9> */
[--C-:B------:R-:W-:Y:S01]  /*2f10*/  FFMA R9, R37, UR6, -R4.reuse ;  /* 0x0000000625097c23 */ /* 0x100fe20008000804 */
[--C-:B------:R-:W-:Y:S01]  /*2f20*/  FFMA R48, R48, UR6, -R4.reuse ;  /* 0x0000000630307c23 */ /* 0x100fe20008000804 */
[----:B------:R-:W-:Y:S01]  /*2f30*/  FSETP.GEU.AND P6, PT, R32, -126, PT ;  /* 0xc2fc00002000780b */ /* 0x000fe20003fce000 */
[----:B------:R-:W-:Y:S01]  /*2f40*/  @!P5 FMUL R5, R5, 0.5 ;  /* 0x3f0000000505d820 */ /* 0x000fe20000400000 */
[--C-:B------:R-:W-:Y:S01]  /*2f50*/  FFMA R53, R53, UR6, -R4.reuse ;  /* 0x0000000635357c23 */ /* 0x100fe20008000804 */
[----:B------:R-:W-:Y:S01]  /*2f60*/  @!P2 FMUL R24, R24, 0.5 ;  /* 0x3f0000001818a820 */ /* 0x000fe20000400000 */
[--C-:B------:R-:W-:Y:S01]  /*2f70*/  FFMA R44, R44, UR6, -R4.reuse ;  /* 0x000000062c2c7c23 */ /* 0x100fe20008000804 */
[----:B------:R-:W-:Y:S01]  /*2f80*/  @!P1 FMUL R7, R7, 0.5 ;  /* 0x3f00000007079820 */ /* 0x000fe20000400000 */
[--C-:B------:R-:W-:Y:S01]  /*2f90*/  FFMA R52, R52, UR6, -R4.reuse ;  /* 0x0000000634347c23 */ /* 0x100fe20008000804 */
[----:B------:R-:W1:Y:S01]  /*2fa0*/  MUFU.EX2 R5, R5 ;  /* 0x0000000500057308 */ /* 0x000e620000000800 */
[----:B------:R-:W-:Y:S01]  /*2fb0*/  @!P4 FMUL R28, R28, 0.5 ;  /* 0x3f0000001c1cc820 */ /* 0x000fe20000400000 */
[----:B------:R-:W-:Y:S01]  /*2fc0*/  @!P3 FMUL R3, R3, 0.5 ;  /* 0x3f0000000303b820 */ /* 0x000fe20000400000 */
[--C-:B------:R-:W-:Y:S01]  /*2fd0*/  FFMA R57, R57, UR6, -R4.reuse ;  /* 0x0000000639397c23 */ /* 0x100fe20008000804 */
[--C-:B------:R-:W-:Y:S01]  /*2fe0*/  FFMA R60, R60, UR6, -R4.reuse ;  /* 0x000000063c3c7c23 */ /* 0x100fe20008000804 */
[--C-:B------:R-:W-:Y:S01]  /*2ff0*/  FFMA R15, R49, UR6, -R4.reuse ;  /* 0x00000006310f7c23 */ /* 0x100fe20008000804 */
[----:B------:R-:W-:Y:S01]  /*3000*/  @!P6 FMUL R32, R32, 0.5 ;  /* 0x3f0000002020e820 */ /* 0x000fe20000400000 */
[--C-:B------:R-:W-:Y:S01]  /*3010*/  FFMA R65, R65, UR6, -R4.reuse ;  /* 0x0000000641417c23 */ /* 0x100fe20008000804 */
[----:B------:R-:W2:Y:S01]  /*3020*/  MUFU.EX2 R180, R24 ;  /* 0x0000001800b47308 */ /* 0x000ea20000000800 */
[--C-:B------:R-:W-:Y:S01]  /*3030*/  FFMA R56, R56, UR6, -R4.reuse ;  /* 0x0000000638387c23 */ /* 0x100fe20008000804 */
[--C-:B------:R-:W-:Y:S01]  /*3040*/  FFMA R64, R64, UR6, -R4.reuse ;  /* 0x0000000640407c23 */ /* 0x100fe20008000804 */
[--C-:B------:R-:W-:Y:S01]  /*3050*/  FFMA R69, R69, UR6, -R4.reuse ;  /* 0x0000000645457c23 */ /* 0x100fe20008000804 */
[--C-:B------:R-:W-:Y:S01]  /*3060*/  FFMA R72, R72, UR6, -R4.reuse ;  /* 0x0000000648487c23 */ /* 0x100fe20008000804 */
[--C-:B------:R-:W-:Y:S01]  /*3070*/  FFMA R77, R77, UR6, -R4.reuse ;  /* 0x000000064d4d7c23 */ /* 0x100fe20008000804 */
[--C-:B------:R-:W-:Y:S01]  /*3080*/  FFMA R61, R61, UR6, -R4.reuse ;  /* 0x000000063d3d7c23 */ /* 0x100fe20008000804 */
[--C-:B------:R-:W-:Y:S01]  /*3090*/  FFMA R68, R68, UR6, -R4.reuse ;  /* 0x0000000644447c23 */ /* 0x100fe20008000804 */
[----:B------:R-:W3:Y:S01]  /*30a0*/  MUFU.EX2 R7, R7 ;  /* 0x0000000700077308 */ /* 0x000ee20000000800 */
[----:B-1----:R-:W-:Y:S01]  /*30b0*/  @!P5 FMUL R5, R5, R5 ;  /* 0x000000050505d220 */ /* 0x002fe20000400000 */
[----:B------:R-:W-:Y:S01]  /*30c0*/  FSETP.GEU.AND P5, PT, R11, -126, PT ;  /* 0xc2fc00000b00780b */ /* 0x000fe20003fae000 */
[--C-:B------:R-:W-:Y:S01]  /*30d0*/  FFMA R76, R76, UR6, -R4.reuse ;  /* 0x000000064c4c7c23 */ /* 0x100fe20008000804 */
[--C-:B------:R-:W-:Y:S01]  /*30e0*/  FFMA R81, R81, UR6, -R4.reuse ;  /* 0x0000000651517c23 */ /* 0x100fe20008000804 */
[--C-:B------:R-:W-:Y:S01]  /*30f0*/  FFMA R84, R84, UR6, -R4.reuse ;  /* 0x0000000654547c23 */ /* 0x100fe20008000804 */
[--C-:B------:R-:W-:Y:S01]  /*3100*/  FFMA R73, R73, UR6, -R4.reuse ;  /* 0x0000000649497c23 */ /* 0x100fe20008000804 */
[----:B------:R-:W-:Y:S01]  /*3110*/  FFMA R80, R80, UR6, -R4 ;  /* 0x0000000650507c23 */ /* 0x000fe20008000804 */
[----:B------:R-:W1:Y:S01]  /*3120*/  MUFU.EX2 R182, R28 ;  /* 0x0000001c00b67308 */ /* 0x000e620000000800 */
[----:B--2---:R-:W-:Y:S01]  /*3130*/  @!P2 FMUL R180, R180, R180 ;  /* 0x000000b4b4b4a220 */ /* 0x004fe20000400000 */
[----:B------:R-:W-:Y:S01]  /*3140*/  FSETP.GEU.AND P2, PT, R36, -126, PT ;  /* 0xc2fc00002400780b */ /* 0x000fe20003f4e000 */
[--C-:B------:R-:W-:Y:S01]  /*3150*/  FFMA R6, R31, UR6, -R0.reuse ;  /* 0x000000061f067c23 */ /* 0x100fe20008000800 */
[----:B------:R-:W-:Y:S01]  /*3160*/  FFMA R34, R34, UR6, -R0 ;  /* 0x0000000622227c23 */ /* 0x000fe20008000800 */
[----:B------:R-:W-:Y:S01]  /*3170*/  FFMA R4, R85, UR6, -R4 ;  /* 0x0000000655047c23 */ /* 0x000fe20008000804 */
[--C-:B------:R-:W-:Y:S01]  /*3180*/  FFMA R30, R30, UR6, -R0.reuse ;  /* 0x000000061e1e7c23 */ /* 0x100fe20008000800 */
[----:B------:R-:W-:Y:S01]  /*3190*/  @!P5 FMUL R11, R11, 0.5 ;  /* 0x3f0000000b0bd820 */ /* 0x000fe20000400000 */
[----:B------:R-:W2:Y:S01]  /*31a0*/  MUFU.EX2 R3, R3 ;  /* 0x0000000300037308 */ /* 0x000ea20000000800 */
[----:B---3--:R-:W-:Y:S01]  /*31b0*/  @!P1 FMUL R7, R7, R7 ;  /* 0x0000000707079220 */ /* 0x008fe20000400000 */
[----:B------:R-:W-:Y:S01]  /*31c0*/  FSETP.GEU.AND P1, PT, R13, -126, PT ;  /* 0xc2fc00000d00780b */ /* 0x000fe20003f2e000 */
[--C-:B------:R-:W-:Y:S01]  /*31d0*/  FFMA R38, R38, UR6, -R0.reuse ;  /* 0x0000000626267c23 */ /* 0x100fe20008000800 */
[--C-:B------:R-:W-:Y:S01]  /*31e0*/  FFMA R39, R39, UR6, -R0.reuse ;  /* 0x0000000627277c23 */ /* 0x100fe20008000800 */
[--C-:B------:R-:W-:Y:S01]  /*31f0*/  FFMA R43, R43, UR6, -R0.reuse ;  /* 0x000000062b2b7c23 */ /* 0x100fe20008000800 */
[--C-:B------:R-:W-:Y:S01]  /*3200*/  FFMA R46, R46, UR6, -R0.reuse ;  /* 0x000000062e2e7c23 */ /* 0x100fe20008000800 */
[----:B------:R-:W-:Y:S01]  /*3210*/  @!P2 FMUL R36, R36, 0.5 ;  /* 0x3f0000002424a820 */ /* 0x000fe20000400000 */
[----:B------:R-:W3:Y:S01]  /*3220*/  MUFU.EX2 R11, R11 ;  /* 0x0000000b000b7308 */ /* 0x000ee20000000800 */
[----:B-1----:R-:W-:Y:S01]  /*3230*/  @!P4 FMUL R182, R182, R182 ;  /* 0x000000b6b6b6c220 */ /* 0x002fe20000400000 */
[----:B------:R-:W-:Y:S01]  /*3240*/  FSETP.GEU.AND P4, PT, R40, -126, PT ;  /* 0xc2fc00002800780b */ /* 0x000fe20003f8e000 */
[--C-:B------:R-:W-:Y:S01]  /*3250*/  FFMA R35, R35, UR6, -R0.reuse ;  /* 0x0000000623237c23 */ /* 0x100fe20008000800 */
[--C-:B------:R-:W-:Y:S01]  /*3260*/  FFMA R42, R42, UR6, -R0.reuse ;  /* 0x000000062a2a7c23 */ /* 0x100fe20008000800 */
[--C-:B------:R-:W-:Y:S01]  /*3270*/  FFMA R50, R50, UR6, -R0.reuse ;  /* 0x0000000632327c23 */ /* 0x100fe20008000800 */
[--C-:B------:R-:W-:Y:S01]  /*3280*/  FFMA R51, R51, UR6, -R0.reuse ;  /* 0x0000000633337c23 */ /* 0x100fe20008000800 */
[----:B------:R-:W-:Y:S01]  /*3290*/  @!P1 FMUL R13, R13, 0.5 ;  /* 0x3f0000000d0d9820 */ /* 0x000fe20000400000 */
[----:B------:R-:W1:Y:S01]  /*32a0*/  MUFU.EX2 R178, R36 ;  /* 0x0000002400b27308 */ /* 0x000e620000000800 */
[----:B--2---:R-:W-:Y:S01]  /*32b0*/  @!P3 FMUL R3, R3, R3 ;  /* 0x000000030303b220 */ /* 0x004fe20000400000 */
[----:B------:R-:W-:Y:S01]  /*32c0*/  FSETP.GEU.AND P3, PT, R9, -126, PT ;  /* 0xc2fc00000900780b */ /* 0x000fe20003f6e000 */
[--C-:B------:R-:W-:Y:S01]  /*32d0*/  FFMA R55, R55, UR6, -R0.reuse ;  /* 0x0000000637377c23 */ /* 0x100fe20008000800 */
[--C-:B------:R-:W-:Y:S01]  /*32e0*/  FFMA R58, R58, UR6, -R0.reuse ;  /* 0x000000063a3a7c23 */ /* 0x100fe20008000800 */
[--C-:B------:R-:W-:Y:S01]  /*32f0*/  FFMA R47, R47, UR6, -R0.reuse ;  /* 0x000000062f2f7c23 */ /* 0x100fe20008000800 */
        /* <DEDUP_REMOVED lines=31> */
[----:B------:R-:W-:Y:S01]  /*34f0*/  FFMA R87, R87, UR6, -R0 ;  /* 0x0000000657577c23 */ /* 0x000fe20008000800 */
[----:B------:R-:W-:Y:S01]  /*3500*/  USEL UR6, URZ, 0x1, UP0 ;  /* 0x000000013f067887 */ /* 0x000fe20008000000 */
[----:B------:R-:W-:Y:S01]  /*3510*/  @!P6 FMUL R44, R44, 0.5 ;  /* 0x3f0000002c2ce820 */ /* 0x000fe20000400000 */
[----:B------:R-:W3:Y:S01]  /*3520*/  MUFU.EX2 R168, R48 ;  /* 0x0000003000a87308 */ /* 0x000ee20000000800 */
[----:B-1----:R-:W-:Y:S01]  /*3530*/  @!P1 FMUL R13, R13, R13 ;  /* 0x0000000d0d0d9220 */ /* 0x002fe20000400000 */
[----:B------:R-:W-:-:S02]  /*3540*/  FSETP.GEU.AND P1, PT, R57, -126, PT ;  /* 0xc2fc00003900780b */ /* 0x000fc40003f2e000 */
[----:B------:R-:W-:-:S03]  /*3550*/  LOP3.LUT R16, R16, UR6, RZ, 0x3c, !PT ;  /* 0x0000000610107c12 */ /* 0x000fc6000f8e3cff */
[----:B------:R-:W-:Y:S01]  /*3560*/  @!P4 FMUL R52, R52, 0.5 ;  /* 0x3f0000003434c820 */ /* 0x000fe20000400000 */
[----:B------:R-:W1:Y:S01]  /*3570*/  MUFU.EX2 R53, R53 ;  /* 0x0000003500357308 */ /* 0x000e620000000800 */
[----:B--2---:R-:W-:Y:S01]  /*3580*/  @!P3 FMUL R9, R9, R9 ;  /* 0x000000090909b220 */ /* 0x004fe20000400000 */
[----:B------:R-:W-:-:S05]  /*3590*/  FSETP.GEU.AND P3, PT, R15, -126, PT ;  /* 0xc2fc00000f00780b */ /* 0x000fca0003f6e000 */
[----:B------:R-:W-:Y:S01]  /*35a0*/  @!P1 FMUL R57, R57, 0.5 ;  /* 0x3f00000039399820 */ /* 0x000fe20000400000 */
[----:B------:R-:W2:Y:S01]  /*35b0*/  MUFU.EX2 R174, R44 ;  /* 0x0000002c00ae7308 */ /* 0x000ea20000000800 */
[----:B---3--:R-:W-:Y:S01]  /*35c0*/  @!P2 FMUL R168, R168, R168 ;  /* 0x000000a8a8a8a220 */ /* 0x008fe20000400000 */
[----:B------:R-:W-:-:S05]  /*35d0*/  FSETP.GEU.AND P2, PT, R60, -126, PT ;  /* 0xc2fc00003c00780b */ /* 0x000fca0003f4e000 */
[----:B------:R-:W-:Y:S01]  /*35e0*/  @!P3 FMUL R15, R15, 0.5 ;  /* 0x3f0000000f0fb820 */ /* 0x000fe20000400000 */
[----:B------:R-:W3:Y:S01]  /*35f0*/  MUFU.EX2 R170, R52 ;  /* 0x0000003400aa7308 */ /* 0x000ee20000000800 */
[----:B-1----:R-:W-:Y:S01]  /*3600*/  @!P5 FMUL R53, R53, R53 ;  /* 0x000000353535d220 */ /* 0x002fe20000400000 */
[----:B------:R-:W-:-:S05]  /*3610*/  FSETP.GEU.AND P5, PT, R65, -126, PT ;  /* 0xc2fc00004100780b */ /* 0x000fca0003fae000 */
        /* <DEDUP_REMOVED lines=19> */
[----:B------:R-:W-:-:S03]  /*3750*/  FSETP.GEU.AND P5, PT, R77, -126, PT ;  /* 0xc2fc00004d00780b */ /* 0x000fc60003fae000 */
[----:B------:R-:W-:Y:S02]  /*3760*/  FADD R24, R7, R160 ;  /* 0x000000a007187221 */ /* 0x000fe40000000000 */
[----:B------:R-:W-:Y:S01]  /*3770*/  @!P2 FMUL R72, R72, 0.5 ;  /* 0x3f0000004848a820 */ /* 0x000fe20000400000 */
[----:B------:R-:W3:Y:S01]  /*3780*/  MUFU.EX2 R21, R64 ;  /* 0x0000004000157308 */ /* 0x000ee20000000800 */
[----:B-1----:R-:W-:Y:S01]  /*3790*/  @!P3 FMUL R15, R15, R15 ;  /* 0x0000000f0f0fb220 */ /* 0x002fe20000400000 */
[----:B------:R-:W-:-:S05]  /*37a0*/  FSETP.GEU.AND P3, PT, R61, -126, PT ;  /* 0xc2fc00003d00780b */ /* 0x000fca0003f6e000 */
[----:B------:R-:W-:Y:S01]  /*37b0*/  @!P5 FMUL R77, R77, 0.5 ;  /* 0x3f0000004d4dd820 */ /* 0x000fe20000400000 */
[----:B------:R-:W1:Y:S01]  /*37c0*/  MUFU.EX2 R162, R69 ;  /* 0x0000004500a27308 */ /* 0x000e620000000800 */
[----:B--2---:R-:W-:Y:S01]  /*37d0*/  @!P6 FMUL R17, R17, R17 ;  /* 0x000000111111e220 */ /* 0x004fe20000400000 */
[----:B------:R-:W-:-:S03]  /*37e0*/  FSETP.GEU.AND P6, PT, R68, -126, PT ;  /* 0xc2fc00004400780b */ /* 0x000fc60003fce000 */
[----:B------:R-:W-:Y:S01]  /*37f0*/  FADD R0, R180, R17 ;  /* 0x00000011b4007221 */ /* 0x000fe20000000000 */
[----:B------:R-:W-:Y:S01]  /*3800*/  F2FP.F16.F32.PACK_AB R180, R3, R180 ;  /* 0x000000b403b4723e */ /* 0x000fe200000000ff */
[----:B------:R-:W-:Y:S01]  /*3810*/  @!P3 FMUL R61, R61, 0.5 ;  /* 0x3f0000003d3db820 */ /* 0x000fe20000400000 */
[----:B------:R-:W2:Y:S01]  /*3820*/  MUFU.EX2 R27, R72 ;  /* 0x00000048001b7308 */ /* 0x000ea20000000800 */
[----:B---3--:R-:W-:Y:S01]  /*3830*/  @!P4 FMUL R21, R21, R21 ;  /* 0x000000151515c220 */ /* 0x008fe20000400000 */
[----:B------:R-:W-:-:S03]  /*3840*/  FSETP.GEU.AND P4, PT, R76, -126, PT ;  /* 0xc2fc00004c00780b */ /* 0x000fc60003f8e000 */
[----:B------:R-:W-:Y:S01]  /*3850*/  FADD R20, R176, R21 ;  /* 0x00000015b0147221 */ /* 0x000fe20000000000 */
[----:B------:R-:W-:Y:S01]  /*3860*/  F2FP.F16.F32.PACK_AB R176, R7, R176 ;  /* 0x000000b007b0723e */ /* 0x000fe200000000ff */
[----:B------:R-:W-:Y:S01]  /*3870*/  @!P6 FMUL R68, R68, 0.5 ;  /* 0x3f0000004444e820 */ /* 0x000fe20000400000 */
[----:B------:R-:W3:Y:S01]  /*3880*/  MUFU.EX2 R158, R77 ;  /* 0x0000004d009e7308 */ /* 0x000ee20000000800 */
[----:B-1----:R-:W-:Y:S01]  /*3890*/  @!P1 FMUL R162, R162, R162 ;  /* 0x000000a2a2a29220 */ /* 0x002fe20000400000 */
[----:B------:R-:W-:Y:S02]  /*38a0*/  FSETP.GEU.AND P1, PT, R81, -126, PT ;  /* 0xc2fc00005100780b */ /* 0x000fe40003f2e000 */
[----:B------:R-:W-:-:S03]  /*38b0*/  F2FP.F16.F32.PACK_AB R160, R160, R21 ;  /* 0x00000015a0a0723e */ /* 0x000fc600000000ff */
        /* <DEDUP_REMOVED lines=29> */
[----:B------:R2:W4:Y:S01]  /*3a90*/  MUFU.EX2 R181, R26 ;  /* 0x0000001a00b57308 */ /* 0x0005220000000800 */
[----:B---3--:R-:W-:Y:S01]  /*3aa0*/  @!P3 FMUL R156, R156, R156 ;  /* 0x0000009c9c9cb220 */ /* 0x008fe20000400000 */
[----:B------:R-:W-:-:S05]  /*3ab0*/  FSETP.GEU.AND P3, PT, R4, -126, PT ;  /* 0xc2fc00000400780b */ /* 0x000fca0003f6e000 */
[----:B------:R-:W-:Y:S01]  /*3ac0*/  @!P2 FMUL R34, R34, 0.5 ;  /* 0x3f0000002222a820 */ /* 0x000fe20000400000 */
[----:B------:R-:W3:Y:S01]  /*3ad0*/  MUFU.EX2 R2, R2 ;  /* 0x0000000200027308 */ /* 0x000ee20000000800 */
[----:B-1----:R-:W-:Y:S01]  /*3ae0*/  @!P6 FMUL R31, R31, R31 ;  /* 0x0000001f1f1fe220 */ /* 0x002fe20000400000 */
[----:B------:R-:W-:Y:S01]  /*3af0*/  FSETP.GEU.AND P6, PT, R30, -126, PT ;  /* 0xc2fc00001e00780b */ /* 0x000fe20003fce000 */
[----:B--2---:R-:W-:Y:S01]  /*3b00*/  FADD R26, R9, R162 ;  /* 0x000000a2091a7221 */ /* 0x004fe20000000000 */
[----:B------:R-:W-:Y:S01]  /*3b10*/  F2FP.F16.F32.PACK_AB R162, R162, R25 ;  /* 0x00000019a2a2723e */ /* 0x000fe200000000ff */
[----:B------:R-:W-:Y:S01]  /*3b20*/  FADD R37, R168, R31 ;  /* 0x0000001fa8257221 */ /* 0x000fe20000000000 */
[----:B------:R-:W-:Y:S01]  /*3b30*/  F2FP.F16.F32.PACK_AB R168, R15, R168 ;  /* 0x000000a80fa8723e */ /* 0x000fe200000000ff */
[----:B------:R-:W-:Y:S01]  /*3b40*/  @!P3 FMUL R4, R4, 0.5 ;  /* 0x3f0000000404b820 */ /* 0x000fe20000400000 */
[----:B------:R-:W1:Y:S01]  /*3b50*/  MUFU.EX2 R6, R6 ;  /* 0x0000000600067308 */ /* 0x000e620000000800 */
[----:B----4-:R-:W-:Y:S01]  /*3b60*/  @!P4 FMUL R181, R181, R181 ;  /* 0x000000b5b5b5c220 */ /* 0x010fe20000400000 */
[----:B------:R-:W-:Y:S01]  /*3b70*/  FSETP.GEU.AND P4, PT, R38, -126, PT ;  /* 0xc2fc00002600780b */ /* 0x000fe20003f8e000 */
[----:B------:R-:W-:Y:S01]  /*3b80*/  FADD R41, R20, R37 ;  /* 0x0000002514297221 */ /* 0x000fe20000000000 */
[----:B------:R-:W-:Y:S01]  /*3b90*/  FADD R20, R182, R19 ;  /* 0x00000013b6147221 */ /* 0x000fe20000000000 */
[----:B------:R-:W-:Y:S01]  /*3ba0*/  FADD R37, R174, R29 ;  /* 0x0000001dae257221 */ /* 0x000fe20000000000 */
[----:B------:R-:W-:Y:S01]  /*3bb0*/  F2FP.F16.F32.PACK_AB R182, R5, R182 ;  /* 0x000000b605b6723e */ /* 0x000fe200000000ff */
[----:B------:R-:W-:Y:S01]  /*3bc0*/  @!P6 FMUL R30, R30, 0.5 ;  /* 0x3f0000001e1ee820 */ /* 0x000fe20000400000 */
[----:B------:R-:W2:Y:S01]  /*3bd0*/  MUFU.EX2 R177, R34 ;  /* 0x0000002200b17308 */ /* 0x000ea20000000800 */
[----:B---3--:R-:W-:Y:S01]  /*3be0*/  @!P5 FMUL R2, R2, R2 ;  /* 0x000000020202d220 */ /* 0x008fe20000400000 */
[----:B------:R-:W-:Y:S01]  /*3bf0*/  FSETP.GEU.AND P5, PT, R39, -126, PT ;  /* 0xc2fc00002700780b */ /* 0x000fe20003fae000 */
[----:B------:R-:W-:Y:S01]  /*3c00*/  FADD R32, R20, R37 ;  /* 0x0000002514207221 */ /* 0x000fe20000000000 */
[----:B------:R-:W-:Y:S01]  /*3c10*/  FADD R37, R170, R33 ;  /* 0x00000021aa257221 */ /* 0x000fe20000000000 */
[----:B------:R-:W-:Y:S01]  /*3c20*/  FADD R20, R5, R166 ;  /* 0x000000a605147221 */ /* 0x000fe20000000000 */
[----:B------:R-:W-:Y:S01]  /*3c30*/  F2FP.F16.F32.PACK_AB R174, R13, R174 ;  /* 0x000000ae0dae723e */ /* 0x000fe200000000ff */
[----:B------:R-:W-:Y:S01]  /*3c40*/  @!P4 FMUL R38, R38, 0.5 ;  /* 0x3f0000002626c820 */ /* 0x000fe20000400000 */
[----:B------:R-:W3:Y:S01]  /*3c50*/  MUFU.EX2 R154, R4 ;  /* 0x00000004009a7308 */ /* 0x000ee20000000800 */
[----:B-1----:R-:W-:Y:S01]  /*3c60*/  @!P1 FMUL R6, R6, R6 ;  /* 0x0000000606069220 */ /* 0x002fe20000400000 */
[----:B------:R-:W-:-:S02]  /*3c70*/  FSETP.GEU.AND P1, PT, R43, -126, PT ;  /* 0xc2fc00002b00780b */ /* 0x000fc40003f2e000 */
[----:B------:R-:W-:Y:S02]  /*3c80*/  F2FP.F16.F32.PACK_AB R170, R53, R170 ;  /* 0x000000aa35aa723e */ /* 0x000fe400000000ff */
[----:B------:R-:W-:Y:S01]  /*3c90*/  F2FP.F16.F32.PACK_AB R166, R166, R19 ;  /* 0x00000013a6a6723e */ /* 0x000fe200000000ff */
        /* <DEDUP_REMOVED lines=9> */
[----:B------:R3:W4:Y:S01]  /*3d30*/  MUFU.EX2 R8, R39 ;  /* 0x0000002700087308 */ /* 0x0007220000000800 */
[----:B-1----:R-:W-:Y:S01]  /*3d40*/  @!P6 FMUL R183, R183, R183 ;  /* 0x000000b7b7b7e220 */ /* 0x002fe20000400000 */
[----:B------:R-:W-:-:S05]  /*3d50*/  FSETP.GEU.AND P6, PT, R42, -126, PT ;  /* 0xc2fc00002a00780b */ /* 0x000fca0003fce000 */
[----:B------:R-:W-:Y:S01]  /*3d60*/  @!P3 FMUL R35, R35, 0.5 ;  /* 0x3f0000002323b820 */ /* 0x000fe20000400000 */
[----:B------:R1:W5:Y:S01]  /*3d70*/  MUFU.EX2 R10, R43 ;  /* 0x0000002b000a7308 */ /* 0x0003620000000800 */
[----:B--2---:R-:W-:Y:S01]  /*3d80*/  @!P4 FMUL R179, R179, R179 ;  /* 0x000000b3b3b3c220 */ /* 0x004fe20000400000 */
[----:B------:R-:W-:Y:S01]  /*3d90*/  FSETP.GEU.AND P4, PT, R50, -126, PT ;  /* 0xc2fc00003200780b */ /* 0x000fe20003f8e000 */
[----:B---3--:R-:W-:Y:S01]  /*3da0*/  FADD R39, R15, R152 ;  /* 0x000000980f277221 */ /* 0x008fe20000000000 */
[----:B------:R-:W-:-:S03]  /*3db0*/  F2FP.F16.F32.PACK_AB R152, R152, R31 ;  /* 0x0000001f9898723e */ /* 0x000fc600000000ff */
[----:B------:R-:W-:Y:S01]  /*3dc0*/  @!P6 FMUL R42, R42, 0.5 ;  /* 0x3f0000002a2ae820 */ /* 0x000fe20000400000 */
[----:B------:R-:W2:Y:S01]  /*3dd0*/  MUFU.EX2 R175, R46 ;  /* 0x0000002e00af7308 */ /* 0x000ea20000000800 */
[----:B----4-:R-:W-:Y:S01]  /*3de0*/  @!P5 FMUL R8, R8, R8 ;  /* 0x000000080808d220 */ /* 0x010fe20000400000 */
[----:B------:R-:W-:Y:S01]  /*3df0*/  FSETP.GEU.AND P5, PT, R51, -126, PT ;  /* 0xc2fc00003300780b */ /* 0x000fe20003fae000 */
[----:B-1----:R-:W-:Y:S01]  /*3e00*/  FADD R43, R24, R39 ;  /* 0x00000027182b7221 */ /* 0x002fe20000000000 */
[----:B------:R-:W-:Y:S01]  /*3e10*/  FADD R24, R178, R25 ;  /* 0x00000019b2187221 */ /* 0x000fe20000000000 */
[----:B------:R-:W-:Y:S01]  /*3e20*/  FADD R39, R53, R154 ;  /* 0x0000009a35277221 */ /* 0x000fe20000000000 */
[----:B------:R-:W-:Y:S01]  /*3e30*/  F2FP.F16.F32.PACK_AB R178, R9, R178 ;  /* 0x000000b209b2723e */ /* 0x000fe200000000ff */
[----:B------:R-:W-:Y:S01]  /*3e40*/  @!P4 FMUL R50, R50, 0.5 ;  /* 0x3f0000003232c820 */ /* 0x000fe20000400000 */
[----:B------:R1:W3:Y:S01]  /*3e50*/  MUFU.EX2 R4, R35 ;  /* 0x0000002300047308 */ /* 0x0002e20000000800 */
[----:B-----5:R-:W-:Y:S01]  /*3e60*/  @!P1 FMUL R10, R10, R10 ;  /* 0x0000000a0a0a9220 */ /* 0x020fe20000400000 */
[----:B------:R-:W-:Y:S01]  /*3e70*/  FSETP.GEU.AND P1, PT, R55, -126, PT ;  /* 0xc2fc00003700780b */ /* 0x000fe20003f2e000 */
[----:B------:R-:W-:Y:S01]  /*3e80*/  FADD R37, R24, R37 ;  /* 0x0000002518257221 */ /* 0x000fe20000000000 */
[----:B------:R-:W-:Y:S01]  /*3e90*/  FADD R39, R26, R39 ;  /* 0x000000271a277221 */ /* 0x000fe20000000000 */
[----:B------:R-:W-:-:S02]  /*3ea0*/  F2FP.F16.F32.PACK_AB R154, R154, R33 ;  /* 0x000000219a9a723e */ /* 0x000fc400000000ff */
[----:B------:R-:W-:Y:S01]  /*3eb0*/  @!P5 FMUL R51, R51, 0.5 ;  /* 0x3f0000003333d820 */ /* 0x000fe20000400000 */
[----:B------:R-:W4:Y:S01]  /*3ec0*/  MUFU.EX2 R173, R42 ;  /* 0x0000002a00ad7308 */ /* 0x000f220000000800 */
[----:B--2---:R-:W-:Y:S01]  /*3ed0*/  @!P2 FMUL R175, R175, R175 ;  /* 0x000000afafafa220 */ /* 0x004fe20000400000 */
[----:B------:R-:W-:Y:S01]  /*3ee0*/  FSETP.GEU.AND P2, PT, R58, -126, PT ;  /* 0xc2fc00003a00780b */ /* 0x000fe20003f4e000 */
[----:B-1----:R-:W-:Y:S01]  /*3ef0*/  FADD R35, R172, R27 ;  /* 0x0000001bac237221 */ /* 0x002fe20000000000 */
[----:B------:R-:W-:Y:S01]  /*3f00*/  FADD R37, R32, R37 ;  /* 0x0000002520257221 */ /* 0x000fe20000000000 */
[----:B------:R-:W-:Y:S02]  /*3f10*/  F2FP.F16.F32.PACK_AB R172, R11, R172 ;  /* 0x000000ac0bac723e */ /* 0x000fe400000000ff */
[----:B------:R-:W-:Y:S01]  /*3f20*/  @!P1 FMUL R55, R55, 0.5 ;  /* 0x3f00000037379820 */ /* 0x000fe20000400000 */
[----:B------:R-:W1:Y:S01]  /*3f30*/  MUFU.EX2 R169, R50 ;  /* 0x0000003200a97308 */ /* 0x000e620000000800 */
[----:B---3--:R-:W-:Y:S01]  /*3f40*/  @!P3 FMUL R4, R4, R4 ;  /* 0x000000040404b220 */ /* 0x008fe20000400000 */
[----:B------:R-:W-:Y:S01]  /*3f50*/  FSETP.GEU.AND P3, PT, R47, -126, PT ;  /* 0xc2fc00002f00780b */ /* 0x000fe20003f6e000 */
[----:B------:R-:W-:Y:S01]  /*3f60*/  FADD R28, R0, R35 ;  /* 0x00000023001c7221 */ /* 0x000fe20000000000 */
[----:B------:R-:W-:Y:S01]  /*3f70*/  FADD R0, R3, R164 ;  /* 0x000000a403007221 */ /* 0x000fe20000000000 */
[----:B------:R-:W-:Y:S01]  /*3f80*/  FADD R35, R11, R156 ;  /* 0x0000009c0b237221 */ /* 0x000fe20000000000 */
[----:B------:R-:W-:Y:S01]  /*3f90*/  F2FP.F16.F32.PACK_AB R164, R164, R17 ;  /* 0x00000011a4a4723e */ /* 0x000fe200000000ff */
[----:B------:R-:W-:Y:S01]  /*3fa0*/  @!P2 FMUL R58, R58, 0.5 ;  /* 0x3f0000003a3aa820 */ /* 0x000fe20000400000 */
[----:B------:R-:W2:Y:S01]  /*3fb0*/  MUFU.EX2 R14, R51 ;  /* 0x00000033000e7308 */ /* 0x000ea20000000800 */
[----:B----4-:R-:W-:Y:S01]  /*3fc0*/  @!P6 FMUL R173, R173, R173 ;  /* 0x000000adadade220 */ /* 0x010fe20000400000 */
        /* <DEDUP_REMOVED lines=8> */
[----:B------:R-:W-:Y:S01]  /*4050*/  FSETP.GEU.AND P4, PT, R62, -126, PT ;  /* 0xc2fc00003e00780b */ /* 0x000fe20003f8e000 */
[----:B------:R-:W-:Y:S01]  /*4060*/  FADD R20, R20, R35 ;  /* 0x0000002314147221 */ /* 0x000fe20000000000 */
[----:B------:R-:W-:Y:S01]  /*4070*/  FADD R30, R30, R43 ;  /* 0x0000002b1e1e7221 */ /* 0x000fe20000000000 */
[----:B------:R-:W-:Y:S01]  /*4080*/  FADD R28, R28, R37 ;  /* 0x000000251c1c7221 */ /* 0x000fe20000000000 */
[----:B------:R-:W-:Y:S01]  /*4090*/  F2FP.F16.F32.PACK_AB R158, R158, R29 ;  /* 0x0000001d9e9e723e */ /* 0x000fe200000000ff */
[----:B------:R-:W-:Y:S01]  /*40a0*/  @!P6 FMUL R54, R54, 0.5 ;  /* 0x3f0000003636e820 */ /* 0x000fe20000400000 */
[----:B------:R-:W1:Y:S01]  /*40b0*/  MUFU.EX2 R58, R58 ;  /* 0x0000003a003a7308 */ /* 0x000e620000000800 */
[----:B--2---:R-:W-:Y:S01]  /*40c0*/  @!P5 FMUL R14, R14, R14 ;  /* 0x0000000e0e0ed220 */ /* 0x004fe20000400000 */
[----:B------:R-:W-:Y:S01]  /*40d0*/  FSETP.GEU.AND P5, PT, R63, -126, PT ;  /* 0xc2fc00003f00780b */ /* 0x000fe20003fae000 */
[----:B------:R-:W-:-:S04]  /*40e0*/  FADD R39, R20, R39 ;  /* 0x0000002714277221 */ /* 0x000fc80000000000 */
[----:B------:R-:W-:Y:S01]  /*40f0*/  @!P4 FMUL R62, R62, 0.5 ;  /* 0x3f0000003e3ec820 */ /* 0x000fe20000400000 */
[----:B------:R-:W2:Y:S01]  /*4100*/  MUFU.EX2 R12, R47 ;  /* 0x0000002f000c7308 */ /* 0x000ea20000000800 */
[----:B---3--:R-:W-:Y:S01]  /*4110*/  @!P1 FMUL R18, R18, R18 ;  /* 0x0000001212129220 */ /* 0x008fe20000400000 */
[----:B------:R-:W-:Y:S01]  /*4120*/  FSETP.GEU.AND P1, PT, R67, -126, PT ;  /* 0xc2fc00004300780b */ /* 0x000fe20003f2e000 */
[----:B------:R-:W-:-:S04]  /*4130*/  FADD R39, R30, R39 ;  /* 0x000000271e277221 */ /* 0x000fc80000000000 */
[----:B------:R-:W-:Y:S01]  /*4140*/  @!P5 FMUL R63, R63, 0.5 ;  /* 0x3f0000003f3fd820 */ /* 0x000fe20000400000 */
[----:B------:R-:W3:Y:S01]  /*4150*/  MUFU.EX2 R171, R54 ;  /* 0x0000003600ab7308 */ /* 0x000ee20000000800 */
[----:B-1----:R-:W-:Y:S01]  /*4160*/  @!P2 FMUL R58, R58, R58 ;  /* 0x0000003a3a3aa220 */ /* 0x002fe20000400000 */
[----:B------:R-:W-:Y:S01]  /*4170*/  FSETP.GEU.AND P2, PT, R74, -126, PT ;  /* 0xc2fc00004a00780b */ /* 0x000fe20003f4e000 */
[----:B------:R-:W-:Y:S02]  /*4180*/  FADD R220, R28, R39 ;  /* 0x000000271cdc7221 */ /* 0x000fe40000000000 */
[----:B------:R-:W-:Y:S01]  /*4190*/  FADD R24, R181, R58 ;  /* 0x0000003ab5187221 */ /* 0x000fe20000000000 */
        /* <DEDUP_REMOVED lines=25> */
[----:B------:R-:W-:-:S03]  /*4330*/  FSETP.GEU.AND P3, PT, R70, -126, PT ;  /* 0xc2fc00004600780b */ /* 0x000fc60003f6e000 */
[----:B------:R-:W-:Y:S01]  /*4340*/  FADD R26, R2, R165 ;  /* 0x000000a5021a7221 */ /* 0x000fe20000000000 */
[----:B------:R-:W-:Y:S01]  /*4350*/  F2FP.F16.F32.PACK_AB R165, R165, R58 ;  /* 0x0000003aa5a5723e */ /* 0x000fe200000000ff */
        /* <DEDUP_REMOVED lines=18> */
[----:B------:R-:W-:Y:S01]  /*4480*/  F2FP.F16.F32.PACK_AB R177, R4, R177 ;  /* 0x000000b104b1723e */ /* 0x000fe200000000ff */
[----:B------:R-:W-:Y:S01]  /*4490*/  FADD R47, R10, R157 ;  /* 0x0000009d0a2f7221 */ /* 0x000fe20000000000 */
[----:B------:R-:W-:Y:S01]  /*44a0*/  F2FP.F16.F32.PACK_AB R161, R161, R66 ;  /* 0x00000042a1a1723e */ /* 0x000fe200000000ff */
[----:B------:R-:W-:Y:S01]  /*44b0*/  @!P6 FMUL R71, R71, 0.5 ;  /* 0x3f0000004747e820 */ /* 0x000fe20000400000 */
[----:B------:R-:W1:Y:S01]  /*44c0*/  MUFU.EX2 R70, R70 ;  /* 0x0000004600467308 */ /* 0x000e620000000800 */
[----:B--2---:R-:W-:Y:S01]  /*44d0*/  @!P5 FMUL R82, R82, R82 ;  /* 0x000000525252d220 */ /* 0x004fe20000400000 */
        /* <DEDUP_REMOVED lines=10> */
[----:B------:R-:W-:Y:S01]  /*4580*/  F2FP.F16.F32.PACK_AB R167, R167, R62 ;  /* 0x0000003ea7a7723e */ /* 0x000fe200000000ff */
[----:B------:R-:W-:Y:S01]  /*4590*/  FADD R36, R14, R153 ;  /* 0x000000990e247221 */ /* 0x000fe20000000000 */
[----:B------:R-:W-:Y:S01]  /*45a0*/  F2FP.F16.F32.PACK_AB R157, R157, R74 ;  /* 0x0000004a9d9d723e */ /* 0x000fe200000000ff */
[----:B------:R-:W-:Y:S01]  /*45b0*/  @!P5 FMUL R86, R86, 0.5 ;  /* 0x3f0000005656d820 */ /* 0x000fe20000400000 */
[----:B------:R-:W3:Y:S01]  /*45c0*/  MUFU.EX2 R78, R78 ;  /* 0x0000004e004e7308 */ /* 0x000ee20000000800 */
[----:B-1----:R-:W-:Y:S01]  /*45d0*/  @!P3 FMUL R70, R70, R70 ;  /* 0x000000464646b220 */ /* 0x002fe20000400000 */
[----:B------:R-:W-:Y:S01]  /*45e0*/  FADD R55, R35, R36 ;  /* 0x0000002423377221 */ /* 0x000fe20000000000 */
[----:B------:R-:W-:Y:S01]  /*45f0*/  FADD R38, R38, R51 ;  /* 0x0000003326267221 */ /* 0x000fe20000000000 */
[----:B------:R-:W-:Y:S01]  /*4600*/  F2FP.F16.F32.PACK_AB R153, R153, R82 ;  /* 0x000000529999723e */ /* 0x000fe200000000ff */
[----:B------:R-:W-:Y:S01]  /*4610*/  FADD R34, R179, R70 ;  /* 0x00000046b3227221 */ /* 0x000fe20000000000 */
[----:B------:R-:W-:Y:S01]  /*4620*/  FADD R40, R40, R55 ;  /* 0x0000003728287221 */ /* 0x000fe20000000000 */
[----:B------:R-:W-:Y:S01]  /*4630*/  @!P1 FMUL R87, R87, 0.5 ;  /* 0x3f00000057579820 */ /* 0x000fe20000400000 */
[----:B------:R-:W1:Y:S01]  /*4640*/  MUFU.EX2 R159, R79 ;  /* 0x0000004f009f7308 */ /* 0x000e620000000800 */
[----:B--2---:R-:W-:Y:S01]  /*4650*/  @!P6 FMUL R163, R163, R163 ;  /* 0x000000a3a3a3e220 */ /* 0x004fe20000400000 */
[----:B------:R-:W-:-:S03]  /*4660*/  F2FP.F16.F32.PACK_AB R179, R8, R179 ;  /* 0x000000b308b3723e */ /* 0x000fc600000000ff */
[----:B------:R-:W-:Y:S01]  /*4670*/  FADD R35, R8, R163 ;  /* 0x000000a308237221 */ /* 0x000fe20000000000 */
[----:B------:R-:W-:Y:S02]  /*4680*/  F2FP.F16.F32.PACK_AB R163, R163, R70 ;  /* 0x00000046a3a3723e */ /* 0x000fe400000000ff */
[----:B------:R-:W2:Y:S01]  /*4690*/  MUFU.EX2 R0, R86 ;  /* 0x0000005600007308 */ /* 0x000ea20000000800 */
[----:B---3--:R-:W-:-:S04]  /*46a0*/  @!P2 FMUL R78, R78, R78 ;  /* 0x0000004e4e4ea220 */ /* 0x008fc80000400000 */
[----:B------:R-:W-:Y:S01]  /*46b0*/  FADD R45, R175, R78 ;  /* 0x0000004eaf2d7221 */ /* 0x000fe20000000000 */
[----:B------:R-:W-:Y:S02]  /*46c0*/  F2FP.F16.F32.PACK_AB R175, R12, R175 ;  /* 0x000000af0caf723e */ /* 0x000fe400000000ff */
[----:B------:R-:W3:Y:S01]  /*46d0*/  MUFU.EX2 R155, R87 ;  /* 0x00000057009b7308 */ /* 0x000ee20000000800 */
[----:B-1----:R-:W-:Y:S01]  /*46e0*/  @!P4 FMUL R159, R159, R159 ;  /* 0x0000009f9f9fc220 */ /* 0x002fe20000400000 */
[----:B------:R-:W-:-:S03]  /*46f0*/  FADD R24, R24, R45 ;  /* 0x0000002d18187221 */ /* 0x000fc60000000000 */
[----:B------:R-:W-:Y:S01]  /*4700*/  FADD R47, R12, R159 ;  /* 0x0000009f0c2f7221 */ /* 0x000fe20000000000 */
[----:B------:R-:W-:Y:S01]  /*4710*/  F2FP.F16.F32.PACK_AB R159, R159, R78 ;  /* 0x0000004e9f9f723e */ /* 0x000fe200000000ff */
[----:B--2---:R-:W-:Y:S02]  /*4720*/  @!P5 FMUL R0, R0, R0 ;  /* 0x000000000000d220 */ /* 0x004fe40000400000 */
[----:B------:R-:W-:Y:S02]  /*4730*/  FADD R26, R26, R47 ;  /* 0x0000002f1a1a7221 */ /* 0x000fe40000000000 */
[----:B------:R-:W-:Y:S01]  /*4740*/  FADD R49, R171, R0 ;  /* 0x00000000ab317221 */ /* 0x000fe20000000000 */
[----:B------:R-:W-:Y:S01]  /*4750*/  F2FP.F16.F32.PACK_AB R171, R18, R171 ;  /* 0x000000ab12ab723e */ /* 0x000fe200000000ff */
[----:B---3--:R-:W-:Y:S02]  /*4760*/  @!P1 FMUL R155, R155, R155 ;  /* 0x0000009b9b9b9220 */ /* 0x008fe40000400000 */
[----:B------:R-:W-:-:S02]  /*4770*/  FADD R49, R34, R49 ;  /* 0x0000003122317221 */ /* 0x000fc40000000000 */
[----:B------:R-:W-:Y:S02]  /*4780*/  FADD R36, R18, R155 ;  /* 0x0000009b12247221 */ /* 0x000fe40000000000 */
[----:B------:R-:W-:Y:S02]  /*4790*/  FADD R49, R24, R49 ;  /* 0x0000003118317221 */ /* 0x000fe40000000000 */
[----:B------:R-:W-:Y:S02]  /*47a0*/  FADD R35, R35, R36 ;  /* 0x0000002423237221 */ /* 0x000fe40000000000 */
[----:B------:R-:W-:Y:S02]  /*47b0*/  FADD R38, R38, R49 ;  /* 0x0000003126267221 */ /* 0x000fe40000000000 */
[----:B------:R-:W-:-:S04]  /*47c0*/  FADD R35, R26, R35 ;  /* 0x000000231a237221 */ /* 0x000fc80000000000 */
[----:B------:R-:W-:-:S04]  /*47d0*/  FADD R35, R40, R35 ;  /* 0x0000002328237221 */ /* 0x000fc80000000000 */
[----:B------:R-:W-:Y:S01]  /*47e0*/  FADD R219, R38, R35 ;  /* 0x0000002326db7221 */ /* 0x000fe20000000000 */
[----:B------:R-:W-:Y:S06]  /*47f0*/  @!P0 BRA `(.L_x_21) ;  /* 0x0000000000048947 */ /* 0x000fec0003800000 */
[----:B------:R-:W-:Y:S01]  /*4800*/  BPT.TRAP 0x1 ;  /* 0x000000040000795c */ /* 0x000fe20000300000 */
.L_x_21:
[----:B------:R-:W-:Y:S01]  /*4810*/  ULEA UR6, UR37, UR4, 0x3 ;  /* 0x0000000425067291 */ /* 0x000fe2000f8e183f */
[----:B------:R-:W-:-:S08]  /*4820*/  SHF.L.U32 R2, R16, 0x1f, RZ ;  /* 0x0000001f10027819 */ /* 0x000fd000000006ff */
[----:B------:R-:W1:Y:S02]  /*4830*/  SYNCS.PHASECHK.TRANS64.TRYWAIT P1, [UR6+0xc4400], R2 ;  /* 0x0c440002ff0075a7 */ /* 0x000e640008020146 */
[----:B-1----:R-:W-:Y:S05]  /*4840*/  @!P1 BRA `(.L_x_22) ;  /* 0x00000224009c9947 */ /* 0x002fea0003800000 */
.L_x_140:
[----:B------:R-:W-:Y:S01]  /*4850*/  ULOP3.LUT UR6, UR11, 0x4000000, URZ, 0xfc, !UPT ;  /* 0x040000000b067892 */ /* 0x000fe2000f8efc3f */
[----:B------:R-:W-:Y:S01]  /*4860*/  WARPGROUP.ARRIVE ;  /* 0x00000000000079c5 */ /* 0x000fe20000000000 */
[----:B------:R-:W-:Y:S01]  /*4870*/  STL [R1+0xcdc], R168 ;  /* 0x000cdca801007387 */ /* 0x000fe20000100800 */
[----:B------:R-:W-:Y:S01]  /*4880*/  UMOV UR11, 0x40000040 ;  /* 0x40000040000b7882 */ /* 0x000fe20000000000 */
[----:B------:R-:W-:Y:S02]  /*4890*/  ULEA UR7, UR37, UR6, 0xd ;  /* 0x0000000625077291 */ /* 0x000fe4000f8e683f */
[----:B------:R-:W-:Y:S02]  /*48a0*/  STL [R1+0xcd8], R169 ;  /* 0x000cd8a901007387 */ /* 0x000fe40000100800 */
[----:B------:R-:W-:Y:S02]  /*48b0*/  UIADD3 UR8, UR7, 0x1000, URZ ;  /* 0x0000100007087890 */ /* 0x000fe4000fffe03f */
[----:B------:R-:W-:Y:S01]  /*48c0*/  STL [R1+0xcd4], R170 ;  /* 0x000cd4aa01007387 */ /* 0x000fe20000100800 */
[----:B------:R-:W-:-:S06]  /*48d0*/  UMOV UR10, UR7 ;  /* 0x00000007000a7c82 */ /* 0x000fcc0008000000 */
[----:B------:R-:W-:Y:S01]  /*48e0*/  HGMMA.64x256x16.F32 R24, R180, gdesc[UR8].tnspB, RZ, !UPT, gsb0 ;  /* 0x43e00008b4187df0 */ /* 0x000fe2000c0008ff */
[----:B------:R-:W-:Y:S01]  /*48f0*/  STL [R1+0xcd0], R171 ;  /* 0x000cd0ab01007387 */ /* 0x000fe20000100800 */
[----:B------:R-:W-:Y:S01]  /*4900*/  UMOV UR10, UR8 ;  /* 0x00000008000a7c82 */ /* 0x000fe20008000000 */
[----:B------:R-:W-:Y:S02]  /*4910*/  UMOV UR11, 0x40000040 ;  /* 0x40000040000b7882 */ /* 0x000fe40000000000 */
[----:B------:R-:W-:Y:S04]  /*4920*/  STL [R1+0x8ec], R160 ;  /* 0x0008eca001007387 */ /* 0x000fe80000100800 */
        /* <DEDUP_REMOVED lines=8> */
[----:B------:R2:W-:Y:S04]  /*49b0*/  STL [R1+0x4d8], R235 ;  /* 0x0004d8eb01007387 */ /* 0x0005e80000100800 */
        /* <DEDUP_REMOVED lines=15> */
[----:B------:R-:W-:Y:S04]  /*4ab0*/  STL [R1+0x498], R23 ;  /* 0x0004981701007387 */ /* 0x000fe80000100800 */
[----:B------:R1:W-:Y:S04]  /*4ac0*/  STL [R1+0x494], R22 ;  /* 0x0004941601007387 */ /* 0x0003e80000100800 */
[----:B------:R1:W-:Y:S01]  /*4ad0*/  STL [R1+0x490], R16 ;  /* 0x0004901001007387 */ /* 0x0003e20000100800 */
[----:B------:R-:W-:-:S03]  /*4ae0*/  WARPGROUP.DEPBAR.LE gsb0, 0x0 ;  /* 0x00008000000079c5 */ /* 0x000fc60000010000 */
[----:B------:R-:W-:Y:S01]  /*4af0*/  STL.64 [R1], R24 ;  /* 0x0000001801007387 */ /* 0x000fe20000100a00 */
[----:B--2---:R-:W-:Y:S01]  /*4b00*/  IMAD.MOV.U32 R235, RZ, RZ, R65 ;  /* 0x000000ffffeb7224 */ /* 0x004fe200078e0041 */
[----:B---3--:R-:W-:Y:S01]  /*4b10*/  MOV R234, R66 ;  /* 0x0000004200ea7202 */ /* 0x008fe20000000f00 */
[----:B----4-:R-:W-:Y:S01]  /*4b20*/  IMAD.MOV.U32 R233, RZ, RZ, R67 ;  /* 0x000000ffffe97224 */ /* 0x010fe200078e0043 */
[----:B------:R-:W-:Y:S01]  /*4b30*/  STL.64 [R1+0x8], R26 ;  /* 0x0000081a01007387 */ /* 0x000fe20000100a00 */
[----:B-1----:R-:W-:Y:S01]  /*4b40*/  MOV R232, R68 ;  /* 0x0000004400e87202 */ /* 0x002fe20000000f00 */
[----:B------:R-:W-:Y:S01]  /*4b50*/  IMAD.MOV.U32 R231, RZ, RZ, R69 ;  /* 0x000000ffffe77224 */ /* 0x000fe200078e0045 */
[----:B------:R-:W-:Y:S01]  /*4b60*/  MOV R230, R70 ;  /* 0x0000004600e67202 */ /* 0x000fe20000000f00 */
[----:B------:R-:W-:Y:S01]  /*4b70*/  STL.64 [R1+0x10], R28 ;  /* 0x0000101c01007387 */ /* 0x000fe20000100a00 */
[----:B------:R-:W-:Y:S01]  /*4b80*/  IMAD.MOV.U32 R229, RZ, RZ, R71 ;  /* 0x000000ffffe57224 */ /* 0x000fe200078e0047 */
[----:B------:R-:W-:Y:S01]  /*4b90*/  MOV R228, R72 ;  /* 0x0000004800e47202 */ /* 0x000fe20000000f00 */
[----:B------:R-:W-:Y:S01]  /*4ba0*/  IMAD.MOV.U32 R227, RZ, RZ, R73 ;  /* 0x000000ffffe37224 */ /* 0x000fe200078e0049 */
[----:B------:R-:W-:Y:S01]  /*4bb0*/  STL.64 [R1+0x18], R30 ;  /* 0x0000181e01007387 */ /* 0x000fe20000100a00 */
[----:B------:R-:W-:Y:S01]  /*4bc0*/  MOV R226, R74 ;  /* 0x0000004a00e27202 */ /* 0x000fe20000000f00 */
        /* <DEDUP_REMOVED lines=82> */
[----:B------:R1:W-:Y:S01]  /*50f0*/  STL [R1+0xa0], R64 ;  /* 0x0000a04001007387 */ /* 0x0003e20000100800 */
[----:B------:R-:W-:Y:S01]  /*5100*/  MOV R15, R137 ;  /* 0x00000089000f7202 */ /* 0x000fe20000000f00 */
[----:B------:R-:W-:Y:S01]  /*5110*/  IMAD.MOV.U32 R0, RZ, RZ, R151 ;  /* 0x000000ffff007224 */ /* 0x000fe200078e0097 */
[----:B------:R-:W-:Y:S01]  /*5120*/  MOV R14, R138 ;  /* 0x0000008a000e7202 */ /* 0x000fe20000000f00 */
[----:B------:R-:W-:Y:S01]  /*5130*/  STL.64 [R1+0x10a8], R174 ;  /* 0x0010a8ae01007387 */ /* 0x000fe20000100a00 */
[----:B------:R-:W-:-:S02]  /*5140*/  MOV R12, R140 ;  /* 0x0000008c000c7202 */ /* 0x000fc40000000f00 */
[----:B------:R-:W-:Y:S01]  /*5150*/  MOV R11, R141 ;  /* 0x0000008d000b7202 */ /* 0x000fe20000000f00 */
[----:B------:R-:W-:Y:S01]  /*5160*/  STL.64 [R1+0x10a0], R172 ;  /* 0x0010a0ac01007387 */ /* 0x000fe20000100a00 */
[----:B------:R-:W-:Y:S02]  /*5170*/  MOV R9, R143 ;  /* 0x0000008f00097202 */ /* 0x000fe40000000f00 */
[----:B------:R-:W-:Y:S01]  /*5180*/  MOV R8, R144 ;  /* 0x0000009000087202 */ /* 0x000fe20000000f00 */
[----:B------:R-:W-:Y:S01]  /*5190*/  STL.64 [R1+0x1098], R166 ;  /* 0x001098a601007387 */ /* 0x000fe20000100a00 */
[----:B------:R-:W-:Y:S02]  /*51a0*/  MOV R6, R146 ;  /* 0x0000009200067202 */ /* 0x000fe40000000f00 */
[----:B------:R-:W-:Y:S01]  /*51b0*/  MOV R5, R147 ;  /* 0x0000009300057202 */ /* 0x000fe20000000f00 */
[----:B------:R-:W-:Y:S01]  /*51c0*/  STL.64 [R1+0x1090], R164 ;  /* 0x001090a401007387 */ /* 0x000fe20000100a00 */
[----:B------:R-:W-:-:S02]  /*51d0*/  MOV R3, R149 ;  /* 0x0000009500037202 */ /* 0x000fc40000000f00 */
[----:B------:R-:W-:Y:S01]  /*51e0*/  MOV R2, R150 ;  /* 0x0000009600027202 */ /* 0x000fe20000000f00 */
[----:B------:R-:W-:Y:S01]  /*51f0*/  STL.64 [R1+0x1088], R158 ;  /* 0x0010889e01007387 */ /* 0x000fe20000100a00 */
[----:B-1----:R-:W-:-:S03]  /*5200*/  WARPGROUP.ARRIVE ;  /* 0x00000000000079c5 */ /* 0x002fc60000000000 */
[----:B------:R-:W-:Y:S03]  /*5210*/  STL.64 [R1+0x1080], R156 ;  /* 0x0010809c01007387 */ /* 0x000fe60000100a00 */
[----:B------:R-:W-:Y:S03]  /*5220*/  HGMMA.64x256x16.F32 R24, R180, gdesc[UR8].tnspB, RZ, !UPT, gsb0 ;  /* 0x43e00008b4187df0 */ /* 0x000fe6000c0008ff */
[----:B------:R-:W-:Y:S02]  /*5230*/  WARPGROUP.DEPBAR.LE gsb0, 0x0 ;  /* 0x00008000000079c5 */ /* 0x000fe40000010000 */
[----:B------:R-:W-:Y:S04]  /*5240*/  STL.64 [R1+0x1078], R150 ;  /* 0x0010789601007387 */ /* 0x000fe80000100a00 */
        /* <DEDUP_REMOVED lines=50> */
[----:B------:R1:W-:Y:S04]  /*5570*/  STL.64 [R1+0xee0], R48 ;  /* 0x000ee03001007387 */ /* 0x0003e80000100a00 */
[----:B-1----:R-:W2:Y:S04]  /*5580*/  LDL.LU R48, [R1] ;  /* 0x0000000001307983 */ /* 0x002ea80000300800 */
[----:B------:R-:W2:Y:S04]  /*5590*/  LDL.LU R49, [R1+0x4] ;  /* 0x0000040001317983 */ /* 0x000ea80000300800 */
        /* <DEDUP_REMOVED lines=38> */
[----:B------:R-:W2:Y:S01]  /*5800*/  LDL.LU R88, [R1+0xa0] ;  /* 0x0000a00001587983 */ /* 0x000ea20000300800 */
        /* <DEDUP_REMOVED lines=57> */
[----:B------:R-:W-:Y:S01]  /*5ba0*/  UIADD3 UR8, UR7, 0x80, URZ ;  /* 0x0000008007087890 */ /* 0x000fe2000fffe03f */
[----:B------:R-:W-:Y:S01]  /*5bb0*/  MOV R122, R202 ;  /* 0x000000ca007a7202 */ /* 0x000fe20000000f00 */
[----:B------:R-:W-:Y:S01]  /*5bc0*/  UMOV UR11, 0x40000040 ;  /* 0x40000040000b7882 */ /* 0x000fe20000000000 */
[----:B------:R-:W-:-:S02]  /*5bd0*/  MOV R123, R201 ;  /* 0x000000c9007b7202 */ /* 0x000fc40000000f00 */
[----:B------:R-:W-:Y:S02]  /*5be0*/  MOV R125, R199 ;  /* 0x000000c7007d7202 */ /* 0x000fe40000000f00 */
[----:B------:R-:W-:Y:S01]  /*5bf0*/  MOV R126, R198 ;  /* 0x000000c6007e7202 */ /* 0x000fe20000000f00 */
[----:B------:R-:W-:Y:S01]  /*5c00*/  UMOV UR10, UR8 ;  /* 0x00000008000a7c82 */ /* 0x000fe20008000000 */
[----:B------:R-:W-:Y:S02]  /*5c10*/  MOV R128, R196 ;  /* 0x000000c400807202 */ /* 0x000fe40000000f00 */
[----:B------:R-:W-:Y:S02]  /*5c20*/  MOV R129, R195 ;  /* 0x000000c300817202 */ /* 0x000fe40000000f00 */
[----:B------:R-:W-:Y:S02]  /*5c30*/  MOV R131, R193 ;  /* 0x000000c100837202 */ /* 0x000fe40000000f00 */
[----:B------:R-:W-:-:S02]  /*5c40*/  MOV R132, R192 ;  /* 0x000000c000847202 */ /* 0x000fc40000000f00 */
[----:B------:R-:W-:Y:S02]  /*5c50*/  MOV R134, R190 ;  /* 0x000000be00867202 */ /* 0x000fe40000000f00 */
[----:B------:R-:W-:Y:S02]  /*5c60*/  MOV R135, R189 ;  /* 0x000000bd00877202 */ /* 0x000fe40000000f00 */
        /* <DEDUP_REMOVED lines=18> */
[----:B------:R-:W-:-:S06]  /*5d90*/  MOV R175, R0 ;  /* 0x0000000000af7202 */ /* 0x000fcc0000000f00 */
[----:B--2---:R-:W-:-:S06]  /*5da0*/  WARPGROUP.ARRIVE ;  /* 0x00000000000079c5 */ /* 0x004fcc0000000000 */
[----:B------:R-:W-:Y:S03]  /*5db0*/  HGMMA.64x256x16.F32 R48, R176, gdesc[UR8].tnspB, R48, gsb0 ;  /* 0x43e00008b0307df0 */ /* 0x000fe60008000830 */
[----:B------:R-:W-:Y:S02]  /*5dc0*/  WARPGROUP.DEPBAR.LE gsb0, 0x0 ;  /* 0x00008000000079c5 */ /* 0x000fe40000010000 */
[----:B------:R-:W-:Y:S04]  /*5dd0*/  STL.64 [R1], R48 ;  /* 0x0000003001007387 */ /* 0x000fe80000100a00 */
        /* <DEDUP_REMOVED lines=63> */
[----:B-1----:R-:W2:Y:S04]  /*61d0*/  LDL.LU.64 R174, [R1+0x10a8] ;  /* 0x0010a80001ae7983 */ /* 0x002ea80000300a00 */
[----:B------:R-:W2:Y:S04]  /*61e0*/  LDL.LU.64 R172, [R1+0x10a0] ;  /* 0x0010a00001ac7983 */ /* 0x000ea80000300a00 */
[----:B------:R-:W3:Y:S04]  /*61f0*/  LDL.LU.64 R166, [R1+0x1098] ;  /* 0x0010980001a67983 */ /* 0x000ee80000300a00 */
[----:B------:R-:W4:Y:S04]  /*6200*/  LDL.LU.64 R164, [R1+0x1090] ;  /* 0x0010900001a47983 */ /* 0x000f280000300a00 */
[----:B------:R-:W4:Y:S04]  /*6210*/  LDL.LU.64 R158, [R1+0x1088] ;  /* 0x00108800019e7983 */ /* 0x000f280000300a00 */
[----:B------:R-:W4:Y:S04]  /*6220*/  LDL.LU.64 R156, [R1+0x1080] ;  /* 0x00108000019c7983 */ /* 0x000f280000300a00 */
[----:B------:R-:W2:Y:S04]  /*6230*/  LDL.LU.64 R150, [R1+0x1078] ;  /* 0x0010780001967983 */ /* 0x000ea80000300a00 */
        /* <DEDUP_REMOVED lines=50> */
[----:B------:R-:W2:Y:S01]  /*6560*/  LDL.LU.64 R48, [R1+0xee0] ;  /* 0x000ee00001307983 */ /* 0x000ea20000300a00 */
[----:B------:R-:W-:Y:S01]  /*6570*/  UIADD3 UR8, UR7, 0x1080, URZ ;  /* 0x0000108007087890 */ /* 0x000fe2000fffe03f */
[----:B------:R-:W-:-:S06]  /*6580*/  UMOV UR11, 0x40000040 ;  /* 0x40000040000b7882 */ /* 0x000fcc0000000000 */
[----:B------:R-:W-:Y:S01]  /*6590*/  UMOV UR10, UR8 ;  /* 0x00000008000a7c82 */ /* 0x000fe20008000000 */
[----:B--2---:R-:W-:-:S06]  /*65a0*/  WARPGROUP.ARRIVE ;  /* 0x00000000000079c5 */ /* 0x004fcc0000000000 */
[----:B------:R-:W-:Y:S03]  /*65b0*/  HGMMA.64x256x16.F32 R24, R176, gdesc[UR8].tnspB, R24, gsb0 ;  /* 0x43e00008b0187df0 */ /* 0x000fe60008000818 */
        /* <DEDUP_REMOVED lines=65> */
[----:B-1----:R-:W2:Y:S04]  /*69d0*/  LDL.LU.64 R24, [R1] ;  /* 0x0000000001187983 */ /* 0x002ea80000300a00 */
        /* <DEDUP_REMOVED lines=69> */
[----:B------:R-:W-:Y:S01]  /*6e30*/  STL.64 [R1], R24 ;  /* 0x0000001801007387 */ /* 0x000fe20000100a00 */
        /* <DEDUP_REMOVED lines=63> */
[----:B------:R1:W-:Y:S01]  /*7230*/  STL [R1+0x80], R56 ;  /* 0x0000803801007387 */ /* 0x0003e20000100800 */
[----:B------:R-:W-:Y:S01]  /*7240*/  MOV R192, R104 ;  /* 0x0000006800c07202 */ /* 0x000fe20000000f00 */
[----:B------:R-:W-:Y:S01]  /*7250*/  IMAD.MOV.U32 R197, RZ, RZ, R99 ;  /* 0x000000ffffc57224 */ /* 0x000fe200078e0063 */
[----:B------:R-:W-:Y:S01]  /*7260*/  MOV R193, R103 ;  /* 0x0000006700c17202 */ /* 0x000fe20000000f00 */
[----:B------:R-:W2:Y:S01]  /*7270*/  LDL.LU.64 R150, [R1+0xed8] ;  /* 0x000ed80001967983 */ /* 0x000ea20000300a00 */
        /* <DEDUP_REMOVED lines=56> */
[----:B------:R-:W-:-:S02]  /*7600*/  MOV R169, R58 ;  /* 0x0000003a00a97202 */ /* 0x000fc40000000f00 */
[----:B------:R-:W-:Y:S01]  /*7610*/  MOV R170, R59 ;  /* 0x0000003b00aa7202 */ /* 0x000fe20000000f00 */
        /* <DEDUP_REMOVED lines=32> */
[----:B-1----:R-:W2:Y:S04]  /*7820*/  LDL.LU.64 R56, [R1+0xd60] ;  /* 0x000d600001387983 */ /* 0x002ea80000300a00 */
        /* <DEDUP_REMOVED lines=19> */
[----:B---3--:R-:W-:Y:S04]  /*7960*/  STL.64 [R1+0xcc8], R166 ;  /* 0x000cc8a601007387 */ /* 0x008fe80000100a00 */
[----:B----4-:R-:W-:Y:S04]  /*7970*/  STL.64 [R1+0xcc0], R164 ;  /* 0x000cc0a401007387 */ /* 0x010fe80000100a00 */
[----:B------:R-:W-:Y:S04]  /*7980*/  STL.64 [R1+0xcb8], R158 ;  /* 0x000cb89e01007387 */ /* 0x000fe80000100a00 */
[----:B------:R-:W-:Y:S01]  /*7990*/  STL.64 [R1+0xcb0], R156 ;  /* 0x000cb09c01007387 */ /* 0x000fe20000100a00 */
        /* <DEDUP_REMOVED lines=88> */
[----:B------:R-:W-:-:S03]  /*7f20*/  MOV R73, R168 ;  /* 0x000000a800497202 */ /* 0x000fc60000000f00 */
[----:B------:R-:W2:Y:S01]  /*7f30*/  LDL.LU R69, [R1+0x74] ;  /* 0x0000740001457983 */ /* 0x000ea20000300800 */
[----:B------:R-:W-:-:S03]  /*7f40*/  IMAD.MOV.U32 R74, RZ, RZ, R169 ;  /* 0x000000ffff4a7224 */ /* 0x000fc600078e00a9 */
[----:B------:R-:W2:Y:S01]  /*7f50*/  LDL.LU R70, [R1+0x78] ;  /* 0x0000780001467983 */ /* 0x000ea20000300800 */
[----:B------:R-:W-:-:S03]  /*7f60*/  MOV R75, R170 ;  /* 0x000000aa004b7202 */ /* 0x000fc60000000f00 */
[----:B------:R-:W2:Y:S01]  /*7f70*/  LDL.LU R71, [R1+0x7c] ;  /* 0x00007c0001477983 */ /* 0x000ea20000300800 */
[----:B------:R-:W-:-:S03]  /*7f80*/  MOV R76, R171 ;  /* 0x000000ab004c7202 */ /* 0x000fc60000000f00 */
[----:B------:R-:W2:Y:S04]  /*7f90*/  LDL.LU R72, [R1+0x80] ;  /* 0x0000800001487983 */ /* 0x000ea80000300800 */
[----:B------:R-:W2:Y:S04]  /*7fa0*/  LDL.LU R168, [R1+0xcdc] ;  /* 0x000cdc0001a87983 */ /* 0x000ea80000300800 */
[----:B------:R-:W2:Y:S04]  /*7fb0*/  LDL.LU R169, [R1+0xcd8] ;  /* 0x000cd80001a97983 */ /* 0x000ea80000300800 */
[----:B------:R-:W2:Y:S04]  /*7fc0*/  LDL.LU R170, [R1+0xcd4] ;  /* 0x000cd40001aa7983 */ /* 0x000ea80000300800 */
[----:B------:R-:W2:Y:S01]  /*7fd0*/  LDL.LU R171, [R1+0xcd0] ;  /* 0x000cd00001ab7983 */ /* 0x000ea20000300800 */
        /* <DEDUP_REMOVED lines=90> */
[----:B------:R-:W-:Y:S01]  /*8580*/  MOV R166, R2 ;  /* 0x0000000200a67202 */ /* 0x000fe20000000f00 */
[----:B------:R-:W-:Y:S01]  /*8590*/  UIADD3 UR8, UR7, 0x180, URZ ;  /* 0x0000018007087890 */ /* 0x000fe2000fffe03f */
[----:B------:R-:W-:-:S06]  /*85a0*/  UMOV UR11, 0x40000040 ;  /* 0x40000040000b7882 */ /* 0x000fcc0000000000 */
[----:B------:R-:W-:Y:S01]  /*85b0*/  UMOV UR10, UR8 ;  /* 0x00000008000a7c82 */ /* 0x000fe20008000000 */
        /* <DEDUP_REMOVED lines=277> */
[----:B------:R-:W-:Y:S01]  /*9710*/  STL.64 [R1+0x50], R44 ;  /* 0x0000502c01007387 */ /* 0x000fe20000100a00 */
[----:B------:R-:W-:-:S03]  /*9720*/  MOV R2, R150 ;  /* 0x0000009600027202 */ /* 0x000fc60000000f00 */
[----:B------:R-:W-:Y:S01]  /*9730*/  STL.64 [R1+0x58], R46 ;  /* 0x0000582e01007387 */ /* 0x000fe20000100a00 */
[----:B------:R-:W-:-:S03]  /*9740*/  IMAD.MOV.U32 R0, RZ, RZ, R151 ;  /* 0x000000ffff007224 */ /* 0x000fc600078e0097 */
[----:B------:R-:W-:Y:S01]  /*9750*/  STL.64 [R1+0x60], R48 ;  /* 0x0000603001007387 */ /* 0x000fe20000100a00 */
[----:B------:R-:W-:Y:S01]  /*9760*/  IMAD.MOV.U32 R4, RZ, RZ, R148 ;  /* 0x000000ffff047224 */ /* 0x000fe200078e0094 */
[----:B------:R-:W-:Y:S02]  /*9770*/  MOV R3, R149 ;  /* 0x0000009500037202 */ /* 0x000fe40000000f00 */
[----:B------:R-:W-:Y:S01]  /*9780*/  STL.64 [R1+0x68], R50 ;  /* 0x0000683201007387 */ /* 0x000fe20000100a00 */
[----:B------:R-:W-:-:S03]  /*9790*/  MOV R6, R146 ;  /* 0x0000009200067202 */ /* 0x000fc60000000f00 */
[----:B------:R1:W-:Y:S01]  /*97a0*/  STL [R1+0x70], R52 ;  /* 0x0000703401007387 */ /* 0x0003e20000100800 */
[----:B------:R-:W-:Y:S01]  /*97b0*/  MOV R5, R147 ;  /* 0x0000009300057202 */ /* 0x000fe20000000f00 */
[----:B------:R-:W-:Y:S02]  /*97c0*/  IMAD.MOV.U32 R7, RZ, RZ, R145 ;  /* 0x000000ffff077224 */ /* 0x000fe400078e0091 */
[----:B------:R-:W2:Y:S01]  /*97d0*/  LDL.LU.64 R150, [R1+0xae8] ;  /* 0x000ae80001967983 */ /* 0x000ea20000300a00 */
[----:B------:R-:W-:Y:S01]  /*97e0*/  MOV R8, R144 ;  /* 0x0000009000087202 */ /* 0x000fe20000000f00 */
[----:B------:R-:W-:Y:S02]  /*97f0*/  IMAD.MOV.U32 R10, RZ, RZ, R142 ;  /* 0x000000ffff0a7224 */ /* 0x000fe400078e008e */
[----:B------:R-:W2:Y:S01]  /*9800*/  LDL.LU.64 R148, [R1+0xae0] ;  /* 0x000ae00001947983 */ /* 0x000ea20000300a00 */
[----:B------:R-:W-:-:S03]  /*9810*/  MOV R9, R143 ;  /* 0x0000008f00097202 */ /* 0x000fc60000000f00 */
[----:B------:R-:W2:Y:S01]  /*9820*/  LDL.LU.64 R146, [R1+0xad8] ;  /* 0x000ad80001927983 */ /* 0x000ea20000300a00 */
[----:B------:R-:W-:Y:S01]  /*9830*/  MOV R12, R140 ;  /* 0x0000008c000c7202 */ /* 0x000fe20000000f00 */
[----:B------:R-:W-:Y:S01]  /*9840*/  IMAD.MOV.U32 R13, RZ, RZ, R139 ;  /* 0x000000ffff0d7224 */ /* 0x000fe200078e008b */
[----:B------:R-:W-:Y:S01]  /*9850*/  MOV R11, R141 ;  /* 0x0000008d000b7202 */ /* 0x000fe20000000f00 */
        /* <DEDUP_REMOVED lines=127> */
[----:B------:R-:W-:-:S03]  /*a050*/  MOV R161, R54 ;  /* 0x0000003600a17202 */ /* 0x000fc60000000f00 */
[----:B------:R-:W2:Y:S01]  /*a060*/  LDL.LU.64 R58, [R1+0x978] ;  /* 0x00097800013a7983 */ /* 0x000ea20000300a00 */
[----:B------:R-:W-:-:S03]  /*a070*/  MOV R160, R53 ;  /* 0x0000003500a07202 */ /* 0x000fc60000000f00 */
        /* <DEDUP_REMOVED lines=21> */
[----:B----4-:R-:W-:Y:S01]  /*a1d0*/  STL.64 [R1+0x8d0], R156 ;  /* 0x0008d09c01007387 */ /* 0x010fe20000100a00 */
        /* <DEDUP_REMOVED lines=90> */
[----:B------:R-:W-:-:S03]  /*a780*/  MOV R62, R161 ;  /* 0x000000a1003e7202 */ /* 0x000fc60000000f00 */
[----:B------:R-:W2:Y:S01]  /*a790*/  LDL.LU R58, [R1+0x68] ;  /* 0x00006800013a7983 */ /* 0x000ea20000300800 */
[----:B------:R-:W-:-:S03]  /*a7a0*/  IMAD.MOV.U32 R63, RZ, RZ, R162 ;  /* 0x000000ffff3f7224 */ /* 0x000fc600078e00a2 */
[----:B------:R-:W2:Y:S01]  /*a7b0*/  LDL.LU R59, [R1+0x6c] ;  /* 0x00006c00013b7983 */ /* 0x000ea20000300800 */
[----:B------:R-:W-:-:S03]  /*a7c0*/  MOV R64, R163 ;  /* 0x000000a300407202 */ /* 0x000fc60000000f00 */
        /* <DEDUP_REMOVED lines=231> */
[----:B------:R-:W3:Y:S01]  /*b640*/  LDL.LU.64 R32, [R1+0x6f0] ;  /* 0x0006f00001207983 */ /* 0x000ee20000300a00 */
[----:B------:R-:W-:Y:S01]  /*b650*/  UIADD3 UR8, UR7, 0x1280, URZ ;  /* 0x0000128007087890 */ /* 0x000fe2000fffe03f */
[----:B------:R-:W-:-:S06]  /*b660*/  UMOV UR11, 0x40000040 ;  /* 0x40000040000b7882 */ /* 0x000fcc0000000000 */
[----:B------:R-:W-:Y:S01]  /*b670*/  UMOV UR10, UR8 ;  /* 0x00000008000a7c82 */ /* 0x000fe20008000000 */
[----:B---3--:R-:W-:-:S06]  /*b680*/  WARPGROUP.ARRIVE ;  /* 0x00000000000079c5 */ /* 0x008fcc0000000000 */
        /* <DEDUP_REMOVED lines=145> */
[----:B------:R-:W-:-:S03]  /*bfa0*/  IMAD.MOV.U32 R3, RZ, RZ, R150 ;  /* 0x000000ffff037224 */ /* 0x000fc600078e0096 */
[----:B------:R-:W-:Y:S01]  /*bfb0*/  STL.64 [R1+0x48], R42 ;  /* 0x0000482a01007387 */ /* 0x000fe20000100a00 */
[----:B------:R-:W-:-:S03]  /*bfc0*/  MOV R2, R151 ;  /* 0x0000009700027202 */ /* 0x000fc60000000f00 */
[----:B------:R-:W-:Y:S01]  /*bfd0*/  STL.64 [R1+0x50], R44 ;  /* 0x0000502c01007387 */ /* 0x000fe20000100a00 */
[----:B------:R-:W-:-:S03]  /*bfe0*/  MOV R5, R148 ;  /* 0x0000009400057202 */ /* 0x000fc60000000f00 */
[----:B------:R-:W-:Y:S01]  /*bff0*/  STL.64 [R1+0x58], R46 ;  /* 0x0000582e01007387 */ /* 0x000fe20000100a00 */
[----:B------:R-:W-:Y:S01]  /*c000*/  MOV R4, R149 ;  /* 0x0000009500047202 */ /* 0x000fe20000000f00 */
[----:B------:R-:W-:Y:S02]  /*c010*/  IMAD.MOV.U32 R6, RZ, RZ, R147 ;  /* 0x000000ffff067224 */ /* 0x000fe400078e0093 */
[----:B------:R1:W-:Y:S01]  /*c020*/  STL [R1+0x60], R48 ;  /* 0x0000603001007387 */ /* 0x0003e20000100800 */
        /* <DEDUP_REMOVED lines=256> */
[----:B------:R-:W2:Y:S04]  /*d030*/  LDL.LU R46, [R1+0x58] ;  /* 0x00005800012e7983 */ /* 0x000ea80000300800 */
[----:B------:R-:W2:Y:S01]  /*d040*/  LDL.LU R47, [R1+0x5c] ;  /* 0x00005c00012f7983 */ /* 0x000ea20000300800 */
[----:B------:R-:W-:-:S03]  /*d050*/  MOV R51, R152 ;  /* 0x0000009800337202 */ /* 0x000fc60000000f00 */
[----:B------:R-:W2:Y:S01]  /*d060*/  LDL.LU R48, [R1+0x60] ;  /* 0x0000600001307983 */ /* 0x000ea20000300800 */
[----:B------:R-:W-:-:S03]  /*d070*/  MOV R52, R153 ;  /* 0x0000009900347202 */ /* 0x000fc60000000f00 */
[----:B------:R-:W3:Y:S01]  /*d080*/  LDL.LU R155, [R1+0x4ec] ;  /* 0x0004ec00019b7983 */ /* 0x000ee20000300800 */
[----:B------:R-:W-:-:S03]  /*d090*/  IMAD.MOV.U32 R53, RZ, RZ, R154 ;  /* 0x000000ffff357224 */ /* 0x000fc600078e009a */
[----:B------:R-:W3:Y:S04]  /*d0a0*/  LDL.LU R0, [R1+0x4e8] ;  /* 0x0004e80001007983 */ /* 0x000ee80000300800 */
        /* <DEDUP_REMOVED lines=71> */
[----:B------:R-:W-:Y:S01]  /*d520*/  MOV R105, R187 ;  /* 0x000000bb00697202 */ /* 0x000fe20000000f00 */
[----:B------:R1:W5:Y:S01]  /*d530*/  LDL.LU R235, [R1+0x4d8] ;  /* 0x0004d80001eb7983 */ /* 0x0003620000300800 */
        /* <DEDUP_REMOVED lines=31> */
[----:B------:R-:W-:Y:S01]  /*d730*/  UMOV UR10, UR8 ;  /* 0x00000008000a7c82 */ /* 0x000fe20008000000 */
[----:B------:R1:W5:Y:S04]  /*d740*/  LDL.LU R234, [R1+0x4d4] ;  /* 0x0004d40001ea7983 */ /* 0x0003680000300800 */
        /* <DEDUP_REMOVED lines=16> */
[----:B------:R1:W5:Y:S01]  /*d850*/  LDL.LU R16, [R1+0x490] ;  /* 0x0004900001107983 */ /* 0x0003620000300800 */
[----:B---3--:R-:W-:-:S04]  /*d860*/  F2FP.F16.F32.PACK_AB R155, R155, R0 ;  /* 0x000000009b9b723e */ /* 0x008fc800000000ff */
        /* <DEDUP_REMOVED lines=67> */
[----:B--2---:R-:W2:Y:S04]  /*dca0*/  LDL.LU.64 R150, [R1+0x488] ;  /* 0x0004880001967983 */ /* 0x004ea80000300a00 */
        /* <DEDUP_REMOVED lines=69> */
[----:B-1----:R-:W-:Y:S05]  /*e100*/  @!P0 BRA `(.L_x_23) ;  /* 0x0000000000048947 */ /* 0x002fea0003800000 */
[----:B------:R-:W-:Y:S01]  /*e110*/  BPT.TRAP 0x1 ;  /* 0x000000040000795c */ /* 0x000fe20000300000 */
.L_x_23:
[----:B------:R-:W-:Y:S02]  /*e120*/  UISETP.GT.U32.AND UP0, UPT, UR61, 0x1, UPT ;  /* 0x000000013d00788c */ /* 0x000fe4000bf04070 */
[----:B------:R-:W-:-:S04]  /*e130*/  UIADD3 UR7, UR32, 0xc4428, URZ ;  /* 0x000c442820077890 */ /* 0x000fc8000fffe03f */
[----:B------:R-:W-:Y:S01]  /*e140*/  PLOP3.LUT P1, PT, PT, PT, UP0, 0x80, 0x0 ;  /* 0x000000000000781c */ /* 0x000fe20003f2f008 */
[----:B------:R-:W-:-:S09]  /*e150*/  UPRMT UR7, URZ, 0x654, UR7 ;  /* 0x000006543f077896 */ /* 0x000fd20008000007 */
[----:B------:R-:W-:Y:S03]  /*e160*/  SYNCS.ARRIVE.TRANS64.RED.A1T0 RZ, [UR7], RZ ;  /* 0x000000ffffff79a7 */ /* 0x000fe60008100407 */
[----:B------:R-:W-:Y:S05]  /*e170*/  @P1 BRA `(.L_x_24) ;  /* 0x0000000000041947 */ /* 0x000fea0003800000 */
[----:B------:R-:W-:Y:S01]  /*e180*/  BPT.TRAP 0x1 ;  /* 0x000000040000795c */ /* 0x000fe20000300000 */
.L_x_24:
[----:B------:R-:W1:Y:S01]  /*e190*/  LDC R216, c[0x0][0x28c] ;  /* 0x0000a300ffd87b82 */ /* 0x000e620000000800 */
[----:B------:R-:W-:-:S04]  /*e1a0*/  UIADD3 UR36, UR37, 0x1, URZ ;  /* 0x0000000125247890 */ /* 0x000fc8000fffe03f */
[----:B------:R-:W-:-:S04]  /*e1b0*/  UISETP.NE.AND UP0, UPT, UR36, 0x5, UPT ;  /* 0x000000052400788c */ /* 0x000fc8000bf05270 */
[----:B------:R-:W-:Y:S02]  /*e1c0*/  USEL UR7, URZ, 0x1, UP0 ;  /* 0x000000013f077887 */ /* 0x000fe40008000000 */
[----:B------:R-:W-:-:S04]  /*e1d0*/  USEL UR36, UR36, URZ, UP0 ;  /* 0x0000003f24247287 */ /* 0x000fc80008000000 */
[----:B-----5:R-:W-:Y:S02]  /*e1e0*/  LOP3.LUT R16, R16, UR7, RZ, 0x3c, !PT ;  /* 0x0000000710107c12 */ /* 0x020fe4000f8e3cff */
[----:B-1----:R-:W-:-:S13]  /*e1f0*/  ISETP.GE.AND P2, PT, R216, 0x81, PT ;  /* 0x00000081d800780c */ /* 0x002fda0003f46270 */
[----:B------:R-:W-:Y:S05]  /*e200*/  @!P2 BRA `(.L_x_25) ;  /* 0x0000010000c8a947 */ /* 0x000fea0003800000 */
[----:B------:R-:W-:Y:S01]  /*e210*/  VIADD R216, R216, 0x7f ;  /* 0x0000007fd8d87836 */ /* 0x000fe20000000000 */
[----:B------:R-:W-:Y:S01]  /*e220*/  MOV R2, R23 ;  /* 0x0000001700027202 */ /* 0x000fe20000000f00 */
[----:B------:R-:W-:Y:S01]  /*e230*/  ULDC UR7, c[0x0][0x604] ;  /* 0x0001810000077ab9 */ /* 0x000fe20000000800 */
[----:B------:R-:W-:Y:S02]  /*e240*/  MOV R4, R22 ;  /* 0x0000001600047202 */ /* 0x000fe40000000f00 */
[----:B------:R-:W-:-:S04]  /*e250*/  SHF.R.S32.HI R0, RZ, 0x1f, R216 ;  /* 0x0000001fff007819 */ /* 0x000fc800000114d8 */
[----:B------:R-:W-:-:S04]  /*e260*/  LEA.HI R216, R0, R216, RZ, 0x7 ;  /* 0x000000d800d87211 */ /* 0x000fc800078f38ff */
[----:B------:R-:W-:-:S07]  /*e270*/  SHF.R.S32.HI R216, RZ, 0x7, R216 ;  /* 0x00000007ffd87819 */ /* 0x000fce00000114d8 */
.L_x_36:
[----:B------:R-:W-:Y:S05]  /*e280*/  @!P0 BRA `(.L_x_26) ;  /* 0x0000000000048947 */ /* 0x000fea0003800000 */
[----:B------:R-:W-:Y:S01]  /*e290*/  BPT.TRAP 0x1 ;  /* 0x000000040000795c */ /* 0x000fe20000300000 */
.L_x_26:
[----:B------:R-:W1:Y:S01]  /*e2a0*/  S2UR UR4, SR_CgaCtaId ;  /* 0x00000000000479c3 */ /* 0x000e620000008800 */
[----:B------:R-:W-:Y:S01]  /*e2b0*/  UMOV UR8, 0x400 ;  /* 0x0000040000087882 */ /* 0x000fe20000000000 */
[----:B------:R-:W-:Y:S01]  /*e2c0*/  SHF.L.U32 R0, R16, 0x1f, RZ ;  /* 0x0000001f10007819 */ /* 0x000fe200000006ff */
[----:B-1----:R-:W-:-:S04]  /*e2d0*/  ULEA UR4, UR4, UR8, 0x18 ;  /* 0x0000000804047291 */ /* 0x002fc8000f8ec03f */
[----:B------:R-:W-:-:S09]  /*e2e0*/  ULEA UR8, UR36, UR4, 0x3 ;  /* 0x0000000424087291 */ /* 0x000fd2000f8e183f */
[----:B------:R-:W1:Y:S02]  /*e2f0*/  SYNCS.PHASECHK.TRANS64.TRYWAIT P2, [UR8+0xc4400], R0 ;  /* 0x0c440000ff0075a7 */ /* 0x000e640008040148 */
[----:B-1----:R-:W-:Y:S05]  /*e300*/  @!P2 BRA `(.L_x_27) ;  /* 0x0000018c0004a947 */ /* 0x002fea0003800000 */
.L_x_141:
[----:B------:R-:W2:Y:S04]  /*e310*/  LDL.64 R10, [R1+0x278] ;  /* 0x00027800010a7983 */ /* 0x000ea80000100a00 */
[----:B------:R-:W3:Y:S04]  /*e320*/  LDL.64 R8, [R1+0x270] ;  /* 0x0002700001087983 */ /* 0x000ee80000100a00 */
[----:B------:R-:W4:Y:S01]  /*e330*/  LDL.64 R18, [R1+0x268] ;  /* 0x0002680001127983 */ /* 0x000f220000100a00 */
[----:B------:R-:W-:Y:S01]  /*e340*/  ULEA UR8, UR36, UR5, 0xd ;  /* 0x0000000524087291 */ /* 0x000fe2000f8e683f */
[----:B------:R-:W-:Y:S01]  /*e350*/  WARPGROUP.ARRIVE ;  /* 0x00000000000079c5 */ /* 0x000fe20000000000 */
[----:B------:R-:W-:Y:S01]  /*e360*/  UMOV UR35, 0x40000040 ;  /* 0x4000004000237882 */ /* 0x000fe20000000000 */
[----:B------:R-:W5:Y:S04]  /*e370*/  LDL.64 R14, [R1+0x260] ;  /* 0x00026000010e7983 */ /* 0x000f680000100a00 */
[----:B------:R-:W-:Y:S01]  /*e380*/  UMOV UR34, UR8 ;  /* 0x0000000800227c82 */ /* 0x000fe20008000000 */
[----:B------:R-:W-:Y:S01]  /*e390*/  UIADD3 UR9, UR8, 0x2, URZ ;  /* 0x0000000208097890 */ /* 0x000fe2000fffe03f */
[----:B------:R-:W5:Y:S04]  /*e3a0*/  LDL.64 R12, [R1+0x258] ;  /* 0x00025800010c7983 */ /* 0x000f680000100a00 */
[----:B------:R-:W5:Y:S04]  /*e3b0*/  LDL.64 R6, [R1+0x250] ;  /* 0x0002500001067983 */ /* 0x000f680000100a00 */
[----:B------:R-:W5:Y:S01]  /*e3c0*/  LDL.64 R20, [R1+0x230] ;  /* 0x0002300001147983 */ /* 0x000f620000100a00 */
[----:B--2---:R-:W-:-:S02]  /*e3d0*/  R2UR UR32, R10 ;  /* 0x000000000a2072ca */ /* 0x004fc400000e0000 */
[----:B------:R-:W-:Y:S02]  /*e3e0*/  R2UR UR33, R11 ;  /* 0x000000000b2172ca */ /* 0x000fe400000e0000 */
[----:B------:R-:W2:Y:S11]  /*e3f0*/  LDL.64 R10, [R1+0x248] ;  /* 0x00024800010a7983 */ /* 0x000eb60000100a00 */
[----:B------:R-:W-:Y:S01]  /*e400*/  HGMMA.64x128x16.F32 R152, gdesc[UR32], RZ, !UPT, gsb0 ;  /* 0x01e00000209879f0 */ /* 0x000fe2000c0008ff */
[----:B---3--:R-:W-:Y:S01]  /*e410*/  R2UR UR32, R8 ;  /* 0x00000000082072ca */ /* 0x008fe200000e0000 */
[----:B------:R-:W-:Y:S01]  /*e420*/  UMOV UR34, UR9 ;  /* 0x0000000900227c82 */ /* 0x000fe20008000000 */
[----:B------:R-:W-:Y:S01]  /*e430*/  R2UR UR33, R9 ;  /* 0x00000000092172ca */ /* 0x000fe200000e0000 */
[----:B------:R-:W-:Y:S01]  /*e440*/  UMOV UR35, 0x40000040 ;  /* 0x4000004000237882 */ /* 0x000fe20000000000 */
[----:B------:R-:W-:Y:S01]  /*e450*/  UIADD3 UR9, UR8, 0x4, URZ ;  /* 0x0000000408097890 */ /* 0x000fe2000fffe03f */
[----:B------:R-:W3:Y:S01]  /*e460*/  LDL.64 R8, [R1+0x240] ;  /* 0x0002400001087983 */ /* 0x000ee20000100a00 */
[----:B------:R-:W-:-:S02]  /*e470*/  WARPGROUP.DEPBAR.LE gsb0, 0x0 ;  /* 0x00008000000079c5 */ /* 0x000fc40000010000 */
[----:B------:R-:W-:-:S07]  /*e480*/  WARPGROUP.ARRIVE ;  /* 0x00000000000079c5 */ /* 0x000fce0000000000 */
[----:B------:R-:W-:Y:S01]  /*e490*/  HGMMA.64x128x16.F32 R152, gdesc[UR32], R152, gsb0 ;  /* 0x01e00000209879f0 */ /* 0x000fe20008000898 */
[----:B----4-:R-:W-:Y:S02]  /*e4a0*/  R2UR UR32, R18 ;  /* 0x00000000122072ca */ /* 0x010fe400000e0000 */
[----:B------:R-:W-:Y:S01]  /*e4b0*/  R2UR UR33, R19 ;  /* 0x00000000132172ca */ /* 0x000fe200000e0000 */
[----:B------:R-:W-:Y:S01]  /*e4c0*/  UMOV UR34, UR9 ;  /* 0x0000000900227c82 */ /* 0x000fe20008000000 */
[----:B------:R-:W-:Y:S01]  /*e4d0*/  UMOV UR35, 0x40000040 ;  /* 0x4000004000237882 */ /* 0x000fe20000000000 */
[----:B------:R-:W-:Y:S01]  /*e4e0*/  UIADD3 UR9, UR8, 0x6, URZ ;  /* 0x0000000608097890 */ /* 0x000fe2000fffe03f */
[----:B------:R-:W4:Y:S01]  /*e4f0*/  LDL.64 R18, [R1+0x228] ;  /* 0x0002280001127983 */ /* 0x000f220000100a00 */
[----:B------:R-:W-:Y:S02]  /*e500*/  WARPGROUP.DEPBAR.LE gsb0, 0x0 ;  /* 0x00008000000079c5 */ /* 0x000fe40000010000 */
[----:B------:R-:W-:-:S06]  /*e510*/  WARPGROUP.ARRIVE ;  /* 0x00000000000079c5 */ /* 0x000fcc0000000000 */
[----:B------:R-:W-:Y:S01]  /*e520*/  HGMMA.64x128x16.F32 R152, gdesc[UR32], R152, gsb0 ;  /* 0x01e00000209879f0 */ /* 0x000fe20008000898 */
[----:B-----5:R-:W-:Y:S02]  /*e530*/  R2UR UR32, R14 ;  /* 0x000000000e2072ca */ /* 0x020fe400000e0000 */
[----:B------:R-:W-:Y:S01]  /*e540*/  R2UR UR33, R15 ;  /* 0x000000000f2172ca */ /* 0x000fe200000e0000 */
[----:B------:R-:W-:Y:S01]  /*e550*/  UMOV UR34, UR9 ;  /* 0x0000000900227c82 */ /* 0x000fe20008000000 */
[----:B------:R-:W-:Y:S01]  /*e560*/  UMOV UR35, 0x40000040 ;  /* 0x4000004000237882 */ /* 0x000fe20000000000 */
[----:B------:R-:W-:Y:S01]  /*e570*/  UIADD3 UR9, UR8, 0x400, URZ ;  /* 0x0000040008097890 */ /* 0x000fe2000fffe03f */
[----:B------:R-:W5:Y:S01]  /*e580*/  LDL.64 R14, [R1+0x220] ;  /* 0x00022000010e7983 */ /* 0x000f620000100a00 */
[----:B------:R-:W-:Y:S02]  /*e590*/  WARPGROUP.DEPBAR.LE gsb0, 0x0 ;  /* 0x00008000000079c5 */ /* 0x000fe40000010000 */
[----:B------:R-:W-:-:S06]  /*e5a0*/  WARPGROUP.ARRIVE ;  /* 0x00000000000079c5 */ /* 0x000fcc0000000000 */
[----:B------:R-:W-:Y:S01]  /*e5b0*/  HGMMA.64x128x16.F32 R152, gdesc[UR32], R152, gsb0 ;  /* 0x01e00000209879f0 */ /* 0x000fe20008000898 */
[----:B------:R-:W-:Y:S02]  /*e5c0*/  R2UR UR32, R12 ;  /* 0x000000000c2072ca */ /* 0x000fe400000e0000 */
        /* <DEDUP_REMOVED lines=12> */
[----:B------:R-:W4:Y:S01]  /*e690*/  LDL.64 R6, [R1+0x238] ;  /* 0x0002380001067983 */ /* 0x000f220000100a00 */
[----:B------:R-:W-:Y:S01]  /*e6a0*/  UIADD3 UR9, UR8, 0x404, URZ ;  /* 0x0000040408097890 */ /* 0x000fe2000fffe03f */
[----:B------:R-:W-:Y:S02]  /*e6b0*/  WARPGROUP.DEPBAR.LE gsb0, 0x0 ;  /* 0x00008000000079c5 */ /* 0x000fe40000010000 */
[----:B------:R-:W-:-:S06]  /*e6c0*/  WARPGROUP.ARRIVE ;  /* 0x00000000000079c5 */ /* 0x000fcc0000000000 */
[----:B------:R-:W-:Y:S01]  /*e6d0*/  HGMMA.64x128x16.F32 R152, gdesc[UR32], R152, gsb0 ;  /* 0x01e00000209879f0 */ /* 0x000fe20008000898 */
[----:B--2---:R-:W-:Y:S02]  /*e6e0*/  R2UR UR32, R10 ;  /* 0x000000000a2072ca */ /* 0x004fe400000e0000 */
[----:B------:R-:W-:Y:S01]  /*e6f0*/  R2UR UR33, R11 ;  /* 0x000000000b2172ca */ /* 0x000fe200000e0000 */
[----:B------:R-:W-:Y:S01]  /*e700*/  UMOV UR34, UR9 ;  /* 0x0000000900227c82 */ /* 0x000fe20008000000 */
[----:B------:R-:W-:Y:S01]  /*e710*/  UMOV UR35, 0x40000040 ;  /* 0x4000004000237882 */ /* 0x000fe20000000000 */
[----:B------:R-:W-:Y:S01]  /*e720*/  UIADD3 UR9, UR8, 0x406, URZ ;  /* 0x0000040608097890 */ /* 0x000fe2000fffe03f */
[----:B------:R-:W2:Y:S01]  /*e730*/  LDL.64 R10, [R1+0x210] ;  /* 0x00021000010a7983 */ /* 0x000ea20000100a00 */
[----:B------:R-:W-:Y:S02]  /*e740*/  WARPGROUP.DEPBAR.LE gsb0, 0x0 ;  /* 0x00008000000079c5 */ /* 0x000fe40000010000 */
[----:B------:R-:W-:-:S06]  /*e750*/  WARPGROUP.ARRIVE ;  /* 0x00000000000079c5 */ /* 0x000fcc0000000000 */
[----:B------:R-:W-:Y:S01]  /*e760*/  HGMMA.64x128x16.F32 R152, gdesc[UR32], R152, gsb0 ;  /* 0x01e00000209879f0 */ /* 0x000fe20008000898 */
[----:B---3--:R-:W-:Y:S02]  /*e770*/  R2UR UR32, R8 ;  /* 0x00000000082072ca */ /* 0x008fe400000e0000 */
[----:B------:R-:W-:Y:S01]  /*e780*/  R2UR UR33, R9 ;  /* 0x00000000092172ca */ /* 0x000fe200000e0000 */
[----:B------:R-:W-:Y:S01]  /*e790*/  UMOV UR34, UR9 ;  /* 0x0000000900227c82 */ /* 0x000fe20008000000 */
[----:B------:R-:W-:Y:S01]  /*e7a0*/  UMOV UR35, 0x40000040 ;  /* 0x4000004000237882 */ /* 0x000fe20000000000 */
[----:B------:R-:W-:Y:S01]  /*e7b0*/  UIADD3 UR9, UR8, 0x800, URZ ;  /* 0x0000080008097890 */ /* 0x000fe2000fffe03f */
[----:B------:R-:W3:Y:S01]  /*e7c0*/  LDL.64 R8, [R1+0x208] ;  /* 0x0002080001087983 */ /* 0x000ee20000100a00 */
[----:B------:R-:W-:Y:S02]  /*e7d0*/  WARPGROUP.DEPBAR.LE gsb0, 0x0 ;  /* 0x00008000000079c5 */ /* 0x000fe40000010000 */
[----:B------:R-:W-:-:S06]  /*e7e0*/  WARPGROUP.ARRIVE ;  /* 0x00000000000079c5 */ /* 0x000fcc0000000000 */
        /* <DEDUP_REMOVED lines=15> */
[----:B------:R-:W-:Y:S02]  /*e8e0*/  WARPGROUP.DEPBAR.LE gsb0, 0x0 ;  /* 0x00008000000079c5 */ /* 0x000fe40000010000 */
[----:B------:R-:W-:-:S07]  /*e8f0*/  WARPGROUP.ARRIVE ;  /* 0x00000000000079c5 */ /* 0x000fce0000000000 */
        /* <DEDUP_REMOVED lines=9> */
[----:B-----5:R-:W-:Y:S02]  /*e990*/  R2UR UR32, R14 ;  /* 0x000000000e2072ca */ /* 0x020fe400000e0000 */
        /* <DEDUP_REMOVED lines=15> */
[----:B--2---:R-:W-:Y:S02]  /*ea90*/  R2UR UR32, R10 ;  /* 0x000000000a2072ca */ /* 0x004fe400000e0000 */
[----:B------:R-:W-:Y:S01]  /*eaa0*/  R2UR UR33, R11 ;  /* 0x000000000b2172ca */ /* 0x000fe200000e0000 */
[----:B------:R-:W-:Y:S01]  /*eab0*/  UMOV UR34, UR9 ;  /* 0x0000000900227c82 */ /* 0x000fe20008000000 */
[----:B------:R-:W-:Y:S01]  /*eac0*/  UMOV UR35, 0x40000040 ;  /* 0x4000004000237882 */ /* 0x000fe20000000000 */
[----:B------:R-:W-:Y:S01]  /*ead0*/  UIADD3 UR9, UR8, 0xc04, URZ ;  /* 0x00000c0408097890 */ /* 0x000fe2000fffe03f */
[----:B------:R-:W-:Y:S02]  /*eae0*/  WARPGROUP.DEPBAR.LE gsb0, 0x0 ;  /* 0x00008000000079c5 */ /* 0x000fe40000010000 */
[----:B------:R-:W-:-:S07]  /*eaf0*/  WARPGROUP.ARRIVE ;  /* 0x00000000000079c5 */ /* 0x000fce0000000000 */
[----:B------:R-:W-:Y:S01]  /*eb00*/  HGMMA.64x128x16.F32 R152, gdesc[UR32], R152, gsb0 ;  /* 0x01e00000209879f0 */ /* 0x000fe20008000898 */
[----:B---3--:R-:W-:Y:S02]  /*eb10*/  R2UR UR32, R8 ;  /* 0x00000000082072ca */ /* 0x008fe400000e0000 */
[----:B------:R-:W-:Y:S01]  /*eb20*/  R2UR UR33, R9 ;  /* 0x00000000092172ca */ /* 0x000fe200000e0000 */
[----:B------:R-:W-:Y:S01]  /*eb30*/  UMOV UR34, UR9 ;  /* 0x0000000900227c82 */ /* 0x000fe20008000000 */
[----:B------:R-:W-:Y:S01]  /*eb40*/  UMOV UR35, 0x40000040 ;  /* 0x4000004000237882 */ /* 0x000fe20000000000 */
[----:B------:R-:W-:Y:S01]  /*eb50*/  UIADD3 UR9, UR8, 0xc06, URZ ;  /* 0x00000c0608097890 */ /* 0x000fe2000fffe03f */
[----:B------:R-:W-:Y:S02]  /*eb60*/  WARPGROUP.DEPBAR.LE gsb0, 0x0 ;  /* 0x00008000000079c5 */ /* 0x000fe40000010000 */
[----:B------:R-:W-:-:S07]  /*eb70*/  WARPGROUP.ARRIVE ;  /* 0x00000000000079c5 */ /* 0x000fce0000000000 */
[----:B------:R-:W-:Y:S01]  /*eb80*/  HGMMA.64x128x16.F32 R152, gdesc[UR32], R152, gsb0 ;  /* 0x01e00000209879f0 */ /* 0x000fe20008000898 */
[----:B----4-:R-:W-:Y:S02]  /*eb90*/  R2UR UR32, R6 ;  /* 0x00000000062072ca */ /* 0x010fe400000e0000 */
        /* <DEDUP_REMOVED lines=71> */
[----:B------:R-:W-:Y:S01]  /*f010*/  UMOV UR34, UR9 ;  /* 0x0000000900227c82 */ /* 0x000fe20008000000 */
[----:B------:R-:W-:Y:S01]  /*f020*/  UMOV UR35, 0x40000040 ;  /* 0x4000004000237882 */ /* 0x000fe20000000000 */
[----:B------:R-:W-:Y:S01]  /*f030*/  UMOV UR32, UR56 ;  /* 0x0000003800207c82 */ /* 0x000fe20008000000 */
[----:B------:R-:W-:Y:S01]  /*f040*/  UMOV UR33, UR57 ;  /* 0x0000003900217c82 */ /* 0x000fe20008000000 */
[----:B------:R-:W-:Y:S01]  /*f050*/  UIADD3 UR9, UR8, 0x1802, URZ ;  /* 0x0000180208097890 */ /* 0x000fe2000fffe03f */
[----:B------:R-:W-:Y:S02]  /*f060*/  WARPGROUP.DEPBAR.LE gsb0, 0x0 ;  /* 0x00008000000079c5 */ /* 0x000fe40000010000 */
[----:B------:R-:W-:-:S06]  /*f070*/  WARPGROUP.ARRIVE ;  /* 0x00000000000079c5 */ /* 0x000fcc0000000000 */
[----:B------:R-:W-:Y:S01]  /*f080*/  HGMMA.64x128x16.F32 R152, gdesc[UR32], R152, gsb0 ;  /* 0x01e00000209879f0 */ /* 0x000fe20008000898 */
[----:B------:R-:W-:Y:S01]  /*f090*/  UMOV UR34, UR9 ;  /* 0x0000000900227c82 */ /* 0x000fe20008000000 */
[----:B------:R-:W-:Y:S01]  /*f0a0*/  UMOV UR35, 0x40000040 ;  /* 0x4000004000237882 */ /* 0x000fe20000000000 */
[----:B------:R-:W-:Y:S01]  /*f0b0*/  UMOV UR32, UR48 ;  /* 0x0000003000207c82 */ /* 0x000fe20008000000 */
[----:B------:R-:W-:Y:S01]  /*f0c0*/  UMOV UR33, UR49 ;  /* 0x0000003100217c82 */ /* 0x000fe20008000000 */
[----:B------:R-:W-:Y:S01]  /*f0d0*/  UIADD3 UR9, UR8, 0x1804, URZ ;  /* 0x0000180408097890 */ /* 0x000fe2000fffe03f */
[----:B------:R-:W-:-:S06]  /*f0e0*/  UMOV UR15, 0x40000040 ;  /* 0x40000040000f7882 */ /* 0x000fcc0000000000 */
[----:B------:R-:W-:Y:S01]  /*f0f0*/  UMOV UR14, UR9 ;  /* 0x00000009000e7c82 */ /* 0x000fe20008000000 */
[----:B------:R-:W-:Y:S02]  /*f100*/  WARPGROUP.DEPBAR.LE gsb0, 0x0 ;  /* 0x00008000000079c5 */ /* 0x000fe40000010000 */
[----:B------:R-:W-:-:S06]  /*f110*/  WARPGROUP.ARRIVE ;  /* 0x00000000000079c5 */ /* 0x000fcc0000000000 */
[----:B------:R-:W-:Y:S01]  /*f120*/  HGMMA.64x128x16.F32 R152, gdesc[UR32], R152, gsb0 ;  /* 0x01e00000209879f0 */ /* 0x000fe20008000898 */
        /* <DEDUP_REMOVED lines=25> */
[----:B------:R-:W-:Y:S02]  /*f2c0*/  UMOV UR11, 0x40000040 ;  /* 0x40000040000b7882 */ /* 0x000fe40000000000 */
[----:B------:R-:W-:Y:S01]  /*f2d0*/  UMOV UR8, UR52 ;  /* 0x0000003400087c82 */ /* 0x000fe20008000000 */
[----:B------:R-:W-:Y:S01]  /*f2e0*/  UMOV UR9, UR53 ;  /* 0x0000003500097c82 */ /* 0x000fe20008000000 */
[----:B------:R-:W-:Y:S02]  /*f2f0*/  WARPGROUP.DEPBAR.LE gsb0, 0x0 ;  /* 0x00008000000079c5 */ /* 0x000fe40000010000 */
[----:B------:R-:W-:-:S06]  /*f300*/  WARPGROUP.ARRIVE ;  /* 0x00000000000079c5 */ /* 0x000fcc0000000000 */
[----:B------:R-:W-:Y:S03]  /*f310*/  HGMMA.64x128x16.F32 R152, gdesc[UR28], R152, gsb0 ;  /* 0x01e000001c9879f0 */ /* 0x000fe60008000898 */
[----:B------:R-:W-:Y:S02]  /*f320*/  WARPGROUP.DEPBAR.LE gsb0, 0x0 ;  /* 0x00008000000079c5 */ /* 0x000fe40000010000 */
[----:B------:R-:W-:-:S07]  /*f330*/  WARPGROUP.ARRIVE ;  /* 0x00000000000079c5 */ /* 0x000fce0000000000 */
[----:B------:R-:W-:Y:S01]  /*f340*/  HGMMA.64x128x16.F32 R152, gdesc[UR8], R152, gsb0 ;  /* 0x01e00000089879f0 */ /* 0x000fe20008000898 */
[----:B------:R-:W-:-:S04]  /*f350*/  UIADD3 UR8, UR36, 0x1, URZ ;  /* 0x0000000124087890 */ /* 0x000fc8000fffe03f */
[----:B------:R-:W-:-:S04]  /*f360*/  UISETP.NE.AND UP0, UPT, UR8, 0x5, UPT ;  /* 0x000000050800788c */ /* 0x000fc8000bf05270 */
[----:B------:R-:W-:Y:S02]  /*f370*/  USEL UR9, URZ, 0x1, UP0 ;  /* 0x000000013f097887 */ /* 0x000fe40008000000 */
[----:B------:R-:W-:-:S04]  /*f380*/  USEL UR8, UR8, URZ, UP0 ;  /* 0x0000003f08087287 */ /* 0x000fc80008000000 */
[----:B------:R-:W-:Y:S01]  /*f390*/  LOP3.LUT R217, R16, UR9, RZ, 0x3c, !PT ;  /* 0x0000000910d97c12 */ /* 0x000fe2000f8e3cff */
[----:B------:R-:W-:Y:S02]  /*f3a0*/  WARPGROUP.DEPBAR.LE gsb0, 0x0 ;  /* 0x00008000000079c5 */ /* 0x000fe40000010000 */
[----:B------:R-:W-:Y:S05]  /*f3b0*/  @!P0 BRA `(.L_x_28) ;  /* 0x0000000000048947 */ /* 0x000fea0003800000 */
[----:B------:R-:W-:Y:S01]  /*f3c0*/  BPT.TRAP 0x1 ;  /* 0x000000040000795c */ /* 0x000fe20000300000 */
.L_x_28:
[----:B-1----:R-:W-:Y:S01]  /*f3d0*/  FMNMX R0, R152, R2, !PT ;  /* 0x0000000298007209 */ /* 0x002fe20007800000 */
[----:B------:R1:W-:Y:S03]  /*f3e0*/  STL [R1+0x3f4], R133 ;  /* 0x0003f48501007387 */ /* 0x0003e60000100800 */
[----:B------:R-:W-:-:S04]  /*f3f0*/  FMNMX R0, R153, R0, !PT ;  /* 0x0000000099007209 */ /* 0x000fc80007800000 */
[----:B------:R-:W-:Y:S01]  /*f400*/  FMNMX R0, R156, R0, !PT ;  /* 0x000000009c007209 */ /* 0x000fe20007800000 */
[----:B-1----:R-:W2:Y:S03]  /*f410*/  LDL.LU R133, [R1] ;  /* 0x0000000001857983 */ /* 0x002ea60000300800 */
[----:B------:R-:W-:Y:S01]  /*f420*/  FMNMX R0, R157, R0, !PT ;  /* 0x000000009d007209 */ /* 0x000fe20007800000 */
[----:B------:R1:W-:Y:S03]  /*f430*/  STL [R1+0x3f0], R136 ;  /* 0x0003f08801007387 */ /* 0x0003e60000100800 */
[----:B------:R-:W-:-:S04]  /*f440*/  FMNMX R0, R160, R0, !PT ;  /* 0x00000000a0007209 */ /* 0x000fc80007800000 */
[----:B------:R-:W-:-:S04]  /*f450*/  FMNMX R0, R161, R0, !PT ;  /* 0x00000000a1007209 */ /* 0x000fc80007800000 */
[----:B------:R-:W-:Y:S01]  /*f460*/  FMNMX R0, R164, R0, !PT ;  /* 0x00000000a4007209 */ /* 0x000fe20007800000 */
[----:B-1----:R-:W3:Y:S03]  /*f470*/  LDL.LU R136, [R1+0x4] ;  /* 0x0000040001887983 */ /* 0x002ee60000300800 */
[----:B------:R-:W-:Y:S01]  /*f480*/  FMNMX R0, R165, R0, !PT ;  /* 0x00000000a5007209 */ /* 0x000fe20007800000 */
[----:B------:R1:W-:Y:S03]  /*f490*/  STL [R1+0x3ec], R137 ;  /* 0x0003ec8901007387 */ /* 0x0003e60000100800 */
[----:B------:R-:W-:-:S04]  /*f4a0*/  FMNMX R0, R168, R0, !PT ;  /* 0x00000000a8007209 */ /* 0x000fc80007800000 */
[----:B------:R-:W-:Y:S01]  /*f4b0*/  FMNMX R0, R169, R0, !PT ;  /* 0x00000000a9007209 */ /* 0x000fe20007800000 */
[----:B-1----:R-:W4:Y:S03]  /*f4c0*/  LDL.LU R137, [R1+0x10] ;  /* 0x0000100001897983 */ /* 0x002f260000300800 */
[----:B------:R-:W-:Y:S01]  /*f4d0*/  FMNMX R0, R172, R0, !PT ;  /* 0x00000000ac007209 */ /* 0x000fe20007800000 */
[----:B------:R1:W-:Y:S03]  /*f4e0*/  STL [R1+0x3e8], R140 ;  /* 0x0003e88c01007387 */ /* 0x0003e60000100800 */
[----:B------:R-:W-:-:S04]  /*f4f0*/  FMNMX R0, R173, R0, !PT ;  /* 0x00000000ad007209 */ /* 0x000fc80007800000 */
[----:B------:R-:W-:-:S04]  /*f500*/  FMNMX R0, R176, R0, !PT ;  /* 0x00000000b0007209 */ /* 0x000fc80007800000 */
[----:B------:R-:W-:Y:S01]  /*f510*/  FMNMX R0, R177, R0, !PT ;  /* 0x00000000b1007209 */ /* 0x000fe20007800000 */
[----:B-1----:R-:W4:Y:S03]  /*f520*/  LDL.LU R140, [R1+0x14] ;  /* 0x00001400018c7983 */ /* 0x002f260000300800 */
        /* <DEDUP_REMOVED lines=28> */
[----:B------:R1:W-:Y:S04]  /*f6f0*/  STL [R1+0x3d0], R220 ;  /* 0x0003d0dc01007387 */ /* 0x0003e80000100800 */
[----:B------:R-:W1:Y:S04]  /*f700*/  SHFL.BFLY PT, R3, R0, 0x1, 0x1f ;  /* 0x0c201f0000037f89 */ /* 0x000e6800000e0000 */
[----:B-1----:R-:W4:Y:S04]  /*f710*/  LDL.LU R220, [R1+0x44] ;  /* 0x0000440001dc7983 */ /* 0x002f280000300800 */
[----:B------:R1:W-:Y:S04]  /*f720*/  STL [R1+0x3cc], R219 ;  /* 0x0003ccdb01007387 */ /* 0x0003e80000100800 */
[----:B-1----:R-:W4:Y:S01]  /*f730*/  LDL.LU R219, [R1+0x50] ;  /* 0x0000500001db7983 */ /* 0x002f220000300800 */
[----:B------:R-:W-:-:S03]  /*f740*/  FMNMX R0, R0, R3, !PT ;  /* 0x0000000300007209 */ /* 0x000fc60007800000 */
[----:B------:R1:W-:Y:S04]  /*f750*/  STL [R1+0x3c8], R217 ;  /* 0x0003c8d901007387 */ /* 0x0003e80000100800 */
[----:B------:R-:W1:Y:S04]  /*f760*/  SHFL.BFLY PT, R23, R0, 0x2, 0x1f ;  /* 0x0c401f0000177f89 */ /* 0x000e6800000e0000 */
[----:B-1----:R-:W4:Y:S04]  /*f770*/  LDL.LU R217, [R1+0x54] ;  /* 0x0000540001d97983 */ /* 0x002f280000300800 */
[----:B------:R1:W-:Y:S04]  /*f780*/  STL [R1+0x3c4], R26 ;  /* 0x0003c41a01007387 */ /* 0x0003e80000100800 */
[----:B-1----:R-:W4:Y:S01]  /*f790*/  LDL.LU R26, [R1+0x60] ;  /* 0x00006000011a7983 */ /* 0x002f220000300800 */
[----:B------:R-:W-:-:S03]  /*f7a0*/  FMNMX R23, R0, R23, !PT ;  /* 0x0000001700177209 */ /* 0x000fc60007800000 */
[----:B------:R1:W-:Y:S01]  /*f7b0*/  STL [R1+0x3c0], R27 ;  /* 0x0003c01b01007387 */ /* 0x0003e20000100800 */
[----:B------:R-:W-:-:S04]  /*f7c0*/  FSETP.NEU.AND P2, PT, R23, -INF , PT ;  /* 0xff8000001700780b */ /* 0x000fc80003f4d000 */
[----:B------:R-:W-:Y:S01]  /*f7d0*/  FSEL R3, R23, RZ, P2 ;  /* 0x000000ff17037208 */ /* 0x000fe20001000000 */
[----:B-1----:R-:W4:Y:S04]  /*f7e0*/  LDL.LU R27, [R1+0x64] ;  /* 0x00006400011b7983 */ /* 0x002f280000300800 */
[C---:B------:R-:W-:Y:S01]  /*f7f0*/  FMUL R0, R3.reuse, UR7 ;  /* 0x0000000703007c20 */ /* 0x040fe20008400000 */
[----:B------:R-:W-:Y:S01]  /*f800*/  FADD R218, -R3, R2 ;  /* 0x0000000203da7221 */ /* 0x000fe20000000100 */
[----:B------:R1:W-:Y:S02]  /*f810*/  STL [R1+0x3bc], R30 ;  /* 0x0003bc1e01007387 */ /* 0x0003e40000100800 */
[--C-:B------:R-:W-:Y:S01]  /*f820*/  FFMA R152, R152, UR7, -R0.reuse ;  /* 0x0000000798987c23 */ /* 0x100fe20008000800 */
[----:B------:R-:W-:-:S04]  /*f830*/  FFMA R153, R153, UR7, -R0 ;  /* 0x0000000799997c23 */ /* 0x000fc80008000800 */
[----:B------:R-:W-:Y:S02]  /*f840*/  FSETP.GEU.AND P4, PT, R152, -126, PT ;  /* 0xc2fc00009800780b */ /* 0x000fe40003f8e000 */
[----:B------:R-:W-:Y:S01]  /*f850*/  FSETP.GEU.AND P2, PT, R153, -126, PT ;  /* 0xc2fc00009900780b */ /* 0x000fe20003f4e000 */
[--C-:B------:R-:W-:Y:S01]  /*f860*/  FFMA R156, R156, UR7, -R0.reuse ;  /* 0x000000079c9c7c23 */ /* 0x100fe20008000800 */
        /* <DEDUP_REMOVED lines=9> */
[----:B------:R-:W-:Y:S01]  /*f900*/  @!P4 FMUL R152, R152, 0.5 ;  /* 0x3f0000009898c820 */ /* 0x000fe20000400000 */
[--C-:B------:R-:W-:Y:S01]  /*f910*/  FFMA R176, R176, UR7, -R0.reuse ;  /* 0x00000007b0b07c23 */ /* 0x100fe20008000800 */
[--C-:B------:R-:W-:Y:S01]  /*f920*/  FFMA R184, R184, UR7, -R0.reuse ;  /* 0x00000007b8b87c23 */ /* 0x100fe20008000800 */
[--C-:B------:R-:W-:Y:S01]  /*f930*/  FFMA R177, R177, UR7, -R0.reuse ;  /* 0x00000007b1b17c23 */ /* 0x100fe20008000800 */
[----:B------:R-:W1:Y:S01]  /*f940*/  MUFU.EX2 R21, R152 ;  /* 0x0000009800157308 */ /* 0x000e620000000800 */
[----:B------:R-:W-:Y:S01]  /*f950*/  @!P2 FMUL R153, R153, 0.5 ;  /* 0x3f0000009999a820 */ /* 0x000fe20000400000 */
[--C-:B------:R-:W-:Y:S01]  /*f960*/  FFMA R180, R180, UR7, -R0.reuse ;  /* 0x00000007b4b47c23 */ /* 0x100fe20008000800 */
[--C-:B------:R-:W-:Y:S01]  /*f970*/  FFMA R185, R185, UR7, -R0.reuse ;  /* 0x00000007b9b97c23 */ /* 0x100fe20008000800 */
[--C-:B------:R-:W-:Y:S01]  /*f980*/  FFMA R188, R188, UR7, -R0.reuse ;  /* 0x00000007bcbc7c23 */ /* 0x100fe20008000800 */
[--C-:B------:R-:W-:Y:S01]  /*f990*/  FFMA R192, R192, UR7, -R0.reuse ;  /* 0x00000007c0c07c23 */ /* 0x100fe20008000800 */
[--C-:B------:R-:W-:Y:S01]  /*f9a0*/  FFMA R200, R200, UR7, -R0.reuse ;  /* 0x00000007c8c87c23 */ /* 0x100fe20008000800 */
[--C-:B------:R-:W-:Y:S01]  /*f9b0*/  FFMA R193, R193, UR7, -R0.reuse ;  /* 0x00000007c1c17c23 */ /* 0x100fe20008000800 */
[----:B------:R-:W1:Y:S01]  /*f9c0*/  MUFU.EX2 R20, R153 ;  /* 0x0000009900147308 */ /* 0x000e620000000800 */
[----:B------:R-:W-:Y:S01]  /*f9d0*/  FSETP.GEU.AND P3, PT, R156, -126, PT ;  /* 0xc2fc00009c00780b */ /* 0x000fe20003f6e000 */
[--C-:B------:R-:W-:Y:S01]  /*f9e0*/  FFMA R196, R196, UR7, -R0.reuse ;  /* 0x00000007c4c47c23 */ /* 0x100fe20008000800 */
[----:B------:R-:W-:Y:S01]  /*f9f0*/  FSETP.GEU.AND P6, PT, R157, -126, PT ;  /* 0xc2fc00009d00780b */ /* 0x000fe20003fce000 */
[--C-:B------:R-:W-:Y:S01]  /*fa00*/  FFMA R208, R208, UR7, -R0.reuse ;  /* 0x00000007d0d07c23 */ /* 0x100fe20008000800 */
[--C-:B------:R-:W-:Y:S01]  /*fa10*/  FFMA R201, R201, UR7, -R0.reuse ;  /* 0x00000007c9c97c23 */ /* 0x100fe20008000800 */
[--C-:B------:R-:W-:Y:S01]  /*fa20*/  FFMA R209, R209, UR7, -R0.reuse ;  /* 0x00000007d1d17c23 */ /* 0x100fe20008000800 */
[--C-:B------:R-:W-:Y:S01]  /*fa30*/  FFMA R204, R204, UR7, -R0.reuse ;  /* 0x00000007cccc7c23 */ /* 0x100fe20008000800 */
[--C-:B------:R-:W-:Y:S01]  /*fa40*/  FFMA R212, R212, UR7, -R0.reuse ;  /* 0x00000007d4d47c23 */ /* 0x100fe20008000800 */
[----:B-1----:R-:W-:Y:S01]  /*fa50*/  @!P4 FMUL R21, R21, R21 ;  /* 0x000000151515c220 */ /* 0x002fe20000400000 */
[----:B------:R-:W-:Y:S01]  /*fa60*/  FSETP.GEU.AND P4, PT, R161, -126, PT ;  /* 0xc2fc0000a100780b */ /* 0x000fe20003f8e000 */
[--C-:B------:R-:W-:Y:S01]  /*fa70*/  FFMA R189, R189, UR7, -R0.reuse ;  /* 0x00000007bdbd7c23 */ /* 0x100fe20008000800 */
[----:B------:R-:W-:Y:S01]  /*fa80*/  FSETP.GEU.AND P5, PT, R160, -126, PT ;  /* 0xc2fc0000a000780b */ /* 0x000fe20003fae000 */
[--C-:B------:R-:W-:Y:S01]  /*fa90*/  FFMA R205, R205, UR7, -R0.reuse ;  /* 0x00000007cdcd7c23 */ /* 0x100fe20008000800 */
[--C-:B------:R-:W-:Y:S01]  /*faa0*/  FFMA R197, R197, UR7, -R0.reuse ;  /* 0x00000007c5c57c23 */ /* 0x100fe20008000800 */
[----:B------:R-:W-:Y:S01]  /*fab0*/  FFMA R181, R181, UR7, -R0 ;  /* 0x00000007b5b57c23 */ /* 0x000fe20008000800 */
[----:B------:R-:W4:Y:S01]  /*fac0*/  LDL.LU R30, [R1+0x70] ;  /* 0x00007000011e7983 */ /* 0x000f220000300800 */
[----:B------:R-:W-:Y:S01]  /*fad0*/  @!P2 FMUL R20, R20, R20 ;  /* 0x000000141414a220 */ /* 0x000fe20000400000 */
[----:B------:R-:W-:Y:S01]  /*fae0*/  FSETP.GEU.AND P2, PT, R164, -126, PT ;  /* 0xc2fc0000a400780b */ /* 0x000fe20003f4e000 */
[----:B------:R-:W-:Y:S01]  /*faf0*/  @!P3 FMUL R156, R156, 0.5 ;  /* 0x3f0000009c9cb820 */ /* 0x000fe20000400000 */
[----:B------:R-:W-:-:S03]  /*fb00*/  @!P6 FMUL R157, R157, 0.5 ;  /* 0x3f0000009d9de820 */ /* 0x000fc60000400000 */
[----:B------:R-:W-:Y:S01]  /*fb10*/  @!P4 FMUL R161, R161, 0.5 ;  /* 0x3f000000a1a1c820 */ /* 0x000fe20000400000 */
[----:B------:R-:W1:Y:S01]  /*fb20*/  MUFU.EX2 R19, R156 ;  /* 0x0000009c00137308 */ /* 0x000e620000000800 */
[----:B------:R-:W-:Y:S01]  /*fb30*/  @!P5 FMUL R160, R160, 0.5 ;  /* 0x3f000000a0a0d820 */ /* 0x000fe20000400000 */
[----:B------:R-:W-:Y:S01]  /*fb40*/  FFMA R0, R213, UR7, -R0 ;  /* 0x00000007d5007c23 */ /* 0x000fe20008000800 */
[----:B------:R1:W-:Y:S05]  /*fb50*/  STL [R1+0x3b8], R31 ;  /* 0x0003b81f01007387 */ /* 0x0003ea0000100800 */
[----:B------:R-:W1:Y:S01]  /*fb60*/  MUFU.EX2 R16, R161 ;  /* 0x000000a100107308 */ /* 0x000e620000000800 */
[----:B------:R-:W-:Y:S01]  /*fb70*/  @!P2 FMUL R164, R164, 0.5 ;  /* 0x3f000000a4a4a820 */ /* 0x000fe20000400000 */
[----:B-1----:R-:W4:Y:S06]  /*fb80*/  LDL.LU R31, [R1+0x74] ;  /* 0x00007400011f7983 */ /* 0x002f2c0000300800 */
[----:B------:R-:W1:Y:S01]  /*fb90*/  MUFU.EX2 R17, R157 ;  /* 0x0000009d00117308 */ /* 0x000e620000000800 */
[----:B------:R-:W-:-:S07]  /*fba0*/  @!P3 FMUL R19, R19, R19 ;  /* 0x000000131313b220 */ /* 0x000fce0000400000 */
[----:B------:R-:W1:Y:S08]  /*fbb0*/  MUFU.EX2 R18, R160 ;  /* 0x000000a000127308 */ /* 0x000e700000000800 */
[----:B------:R-:W2:Y:S01]  /*fbc0*/  MUFU.EX2 R15, R164 ;  /* 0x000000a4000f7308 */ /* 0x000ea20000000800 */
[----:B------:R-:W-:Y:S01]  /*fbd0*/  @!P4 FMUL R16, R16, R16 ;  /* 0x000000101010c220 */ /* 0x000fe20000400000 */
[----:B------:R-:W-:Y:S01]  /*fbe0*/  FSETP.GEU.AND P3, PT, R165, -126, PT ;  /* 0xc2fc0000a500780b */ /* 0x000fe20003f6e000 */
[----:B-1----:R-:W-:Y:S01]  /*fbf0*/  @!P6 FMUL R17, R17, R17 ;  /* 0x000000111111e220 */ /* 0x002fe20000400000 */
[----:B------:R-:W-:Y:S01]  /*fc00*/  FSETP.GEU.AND P4, PT, R172, -126, PT ;  /* 0xc2fc0000ac00780b */ /* 0x000fe20003f8e000 */
[----:B------:R1:W-:Y:S01]  /*fc10*/  STL [R1+0x3b4], R34 ;  /* 0x0003b42201007387 */ /* 0x0003e20000100800 */
[----:B------:R-:W-:Y:S01]  /*fc20*/  FSETP.GEU.AND P6, PT, R168, -126, PT ;  /* 0xc2fc0000a800780b */ /* 0x000fe20003fce000 */
[----:B------:R-:W-:Y:S01]  /*fc30*/  @!P5 FMUL R18, R18, R18 ;  /* 0x000000121212d220 */ /* 0x000fe20000400000 */
[----:B------:R-:W-:Y:S01]  /*fc40*/  FSETP.GEU.AND P5, PT, R169, -126, PT ;  /* 0xc2fc0000a900780b */ /* 0x000fe20003fae000 */
[----:B--2---:R-:W-:Y:S01]  /*fc50*/  @!P2 FMUL R15, R15, R15 ;  /* 0x0000000f0f0fa220 */ /* 0x004fe20000400000 */
[----:B------:R-:W-:-:S05]  /*fc60*/  FSETP.GEU.AND P2, PT, R173, -126, PT ;  /* 0xc2fc0000ad00780b */ /* 0x000fca0003f4e000 */
[----:B------:R-:W-:Y:S02]  /*fc70*/  @!P3 FMUL R165, R165, 0.5 ;  /* 0x3f000000a5a5b820 */ /* 0x000fe40000400000 */
[----:B------:R-:W-:Y:S02]  /*fc80*/  @!P4 FMUL R172, R172, 0.5 ;  /* 0x3f000000acacc820 */ /* 0x000fe40000400000 */
[----:B------:R-:W-:Y:S01]  /*fc90*/  @!P6 FMUL R168, R168, 0.5 ;  /* 0x3f000000a8a8e820 */ /* 0x000fe20000400000 */
[----:B-1----:R-:W2:Y:S01]  /*fca0*/  LDL.LU R34, [R1+0x80] ;  /* 0x0000800001227983 */ /* 0x002ea20000300800 */
[----:B------:R-:W1:Y:S01]  /*fcb0*/  MUFU.EX2 R14, R165 ;  /* 0x000000a5000e7308 */ /* 0x000e620000000800 */
[----:B------:R-:W-:Y:S02]  /*fcc0*/  @!P5 FMUL R169, R169, 0.5 ;  /* 0x3f000000a9a9d820 */ /* 0x000fe40000400000 */
[----:B------:R3:W-:Y:S05]  /*fcd0*/  STL [R1+0x3b0], R35 ;  /* 0x0003b02301007387 */ /* 0x0007ea0000100800 */
[----:B------:R-:W1:Y:S01]  /*fce0*/  MUFU.EX2 R11, R172 ;  /* 0x000000ac000b7308 */ /* 0x000e620000000800 */
[----:B------:R-:W-:Y:S01]  /*fcf0*/  @!P2 FMUL R173, R173, 0.5 ;  /* 0x3f000000adada820 */ /* 0x000fe20000400000 */
[----:B---3--:R-:W3:Y:S06]  /*fd00*/  LDL.LU R35, [R1+0x84] ;  /* 0x0000840001237983 */ /* 0x008eec0000300800 */
[----:B------:R-:W1:Y:S02]  /*fd10*/  MUFU.EX2 R13, R168 ;  /* 0x000000a8000d7308 */ /* 0x000e640000000800 */
[----:B-1----:R-:W-:-:S06]  /*fd20*/  @!P3 FMUL R14, R14, R14 ;  /* 0x0000000e0e0eb220 */ /* 0x002fcc0000400000 */
[----:B------:R-:W1:Y:S08]  /*fd30*/  MUFU.EX2 R12, R169 ;  /* 0x000000a9000c7308 */ /* 0x000e700000000800 */
[----:B------:R-:W1:Y:S01]  /*fd40*/  MUFU.EX2 R10, R173 ;  /* 0x000000ad000a7308 */ /* 0x000e620000000800 */
[----:B------:R-:W-:Y:S01]  /*fd50*/  @!P4 FMUL R11, R11, R11 ;  /* 0x0000000b0b0bc220 */ /* 0x000fe20000400000 */
[----:B------:R-:W-:Y:S01]  /*fd60*/  FSETP.GEU.AND P3, PT, R176, -126, PT ;  /* 0xc2fc0000b000780b */ /* 0x000fe20003f6e000 */
[----:B------:R-:W-:Y:S01]  /*fd70*/  @!P6 FMUL R13, R13, R13 ;  /* 0x0000000d0d0de220 */ /* 0x000fe20000400000 */
[----:B------:R-:W-:Y:S01]  /*fd80*/  FSETP.GEU.AND P4, PT, R184, -126, PT ;  /* 0xc2fc0000b800780b */ /* 0x000fe20003f8e000 */
[----:B------:R1:W-:Y:S01]  /*fd90*/  STL [R1+0x3ac], R38 ;  /* 0x0003ac2601007387 */ /* 0x0003e20000100800 */
[----:B------:R-:W-:Y:S01]  /*fda0*/  FSETP.GEU.AND P6, PT, R177, -126, PT ;  /* 0xc2fc0000b100780b */ /* 0x000fe20003fce000 */
[----:B-1----:R-:W-:Y:S01]  /*fdb0*/  @!P5 FMUL R12, R12, R12 ;  /* 0x0000000c0c0cd220 */ /* 0x002fe20000400000 */
[----:B------:R-:W-:Y:S01]  /*fdc0*/  FSETP.GEU.AND P5, PT, R180, -126, PT ;  /* 0xc2fc0000b400780b */ /* 0x000fe20003fae000 */
[----:B------:R-:W-:Y:S01]  /*fdd0*/  @!P2 FMUL R10, R10, R10 ;  /* 0x0000000a0a0aa220 */ /* 0x000fe20000400000 */
[----:B------:R-:W-:-:S05]  /*fde0*/  FSETP.GEU.AND P2, PT, R185, -126, PT ;  /* 0xc2fc0000b900780b */ /* 0x000fca0003f4e000 */
[----:B------:R-:W-:Y:S02]  /*fdf0*/  @!P3 FMUL R176, R176, 0.5 ;  /* 0x3f000000b0b0b820 */ /* 0x000fe40000400000 */
[----:B------:R-:W-:Y:S02]  /*fe00*/  @!P4 FMUL R184, R184, 0.5 ;  /* 0x3f000000b8b8c820 */ /* 0x000fe40000400000 */
[----:B------:R-:W-:Y:S01]  /*fe10*/  @!P6 FMUL R177, R177, 0.5 ;  /* 0x3f000000b1b1e820 */ /* 0x000fe20000400000 */
[----:B------:R-:W3:Y:S01]  /*fe20*/  LDL.LU R38, [R1+0x90] ;  /* 0x0000900001267983 */ /* 0x000ee20000300800 */
[----:B------:R-:W1:Y:S01]  /*fe30*/  MUFU.EX2 R9, R176 ;  /* 0x000000b000097308 */ /* 0x000e620000000800 */
[----:B------:R-:W-:Y:S02]  /*fe40*/  @!P5 FMUL R180, R180, 0.5 ;  /* 0x3f000000b4b4d820 */ /* 0x000fe40000400000 */
[----:B------:R1:W-:Y:S05]  /*fe50*/  STL [R1+0x3a8], R39 ;  /* 0x0003a82701007387 */ /* 0x0003ea0000100800 */
[----:B------:R-:W1:Y:S01]  /*fe60*/  MUFU.EX2 R168, R177 ;  /* 0x000000b100a87308 */ /* 0x000e620000000800 */
[----:B------:R-:W-:Y:S01]  /*fe70*/  @!P2 FMUL R185, R185, 0.5 ;  /* 0x3f000000b9b9a820 */ /* 0x000fe20000400000 */
[----:B-1----:R-:W3:Y:S06]  /*fe80*/  LDL.LU R39, [R1+0x94] ;  /* 0x0000940001277983 */ /* 0x002eec0000300800 */
[----:B------:R-:W1:Y:S01]  /*fe90*/  MUFU.EX2 R184, R184 ;  /* 0x000000b800b87308 */ /* 0x000e620000000800 */
[----:B------:R-:W-:-:S07]  /*fea0*/  @!P3 FMUL R9, R9, R9 ;  /* 0x000000090909b220 */ /* 0x000fce0000400000 */
[----:B------:R-:W1:Y:S08]  /*feb0*/  MUFU.EX2 R8, R180 ;  /* 0x000000b400087308 */ /* 0x000e700000000800 */
[----:B------:R-:W1:Y:S01]  /*fec0*/  MUFU.EX2 R164, R185 ;  /* 0x000000b900a47308 */ /* 0x000e620000000800 */
[----:B------:R-:W-:Y:S01]  /*fed0*/  FSETP.GEU.AND P3, PT, R188, -126, PT ;  /* 0xc2fc0000bc00780b */ /* 0x000fe20003f6e000 */
[----:B------:R-:W-:Y:S01]  /*fee0*/  @!P6 FMUL R168, R168, R168 ;  /* 0x000000a8a8a8e220 */ /* 0x000fe20000400000 */
[----:B-1----:R-:W-:Y:S01]  /*fef0*/  @!P4 FMUL R184, R184, R184 ;  /* 0x000000b8b8b8c220 */ /* 0x002fe20000400000 */
[----:B------:R-:W-:Y:S01]  /*ff00*/  FSETP.GEU.AND P6, PT, R192, -126, PT ;  /* 0xc2fc0000c000780b */ /* 0x000fe20003fce000 */
[----:B------:R1:W-:Y:S01]  /*ff10*/  STL [R1+0x3a4], R42 ;  /* 0x0003a42a01007387 */ /* 0x0003e20000100800 */
[----:B------:R-:W-:Y:S01]  /*ff20*/  FSETP.GEU.AND P4, PT, R200, -126, PT ;  /* 0xc2fc0000c800780b */ /* 0x000fe20003f8e000 */
[----:B------:R-:W-:Y:S01]  /*ff30*/  @!P5 FMUL R8, R8, R8 ;  /* 0x000000080808d220 */ /* 0x000fe20000400000 */
[----:B------:R-:W-:Y:S01]  /*ff40*/  FSETP.GEU.AND P5, PT, R193, -126, PT ;  /* 0xc2fc0000c100780b */ /* 0x000fe20003fae000 */
[----:B------:R-:W-:Y:S01]  /*ff50*/  @!P2 FMUL R164, R164, R164 ;  /* 0x000000a4a4a4a220 */ /* 0x000fe20000400000 */
[----:B------:R-:W-:-:S04]  /*ff60*/  FSETP.GEU.AND P2, PT, R196, -126, PT ;  /* 0xc2fc0000c400780b */ /* 0x000fc80003f4e000 */
[----:B------:R-:W-:-:S03]  /*ff70*/  @!P3 FMUL R188, R188, 0.5 ;  /* 0x3f000000bcbcb820 */ /* 0x000fc60000400000 */
[----:B------:R-:W-:Y:S02]  /*ff80*/  @!P6 FMUL R192, R192, 0.5 ;  /* 0x3f000000c0c0e820 */ /* 0x000fe40000400000 */
[----:B------:R-:W-:Y:S01]  /*ff90*/  @!P4 FMUL R200, R200, 0.5 ;  /* 0x3f000000c8c8c820 */ /* 0x000fe20000400000 */
[----:B------:R-:W-:Y:S01]  /*ffa0*/  FADD R3, R21, R184 ;  /* 0x000000b815037221 */ /* 0x000fe20000000000 */
[----:B------:R-:W-:Y:S01]  /*ffb0*/  @!P5 FMUL R193, R193, 0.5 ;  /* 0x3f000000c1c1d820 */ /* 0x000fe20000400000 */
[----:B-1----:R-:W3:Y:S01]  /*ffc0*/  LDL.LU R42, [R1+0xa0] ;  /* 0x0000a000012a7983 */ /* 0x002ee20000300800 */
[----:B------:R-:W1:Y:S03]  /*ffd0*/  MUFU.EX2 R188, R188 ;  /* 0x000000bc00bc7308 */ /* 0x000e660000000800 */
[----:B------:R1:W-:Y:S01]  /*ffe0*/  STL [R1+0x3a0], R43 ;  /* 0x0003a02b01007387 */ /* 0x0003e20000100800 */
[----:B------:R-:W-:-:S04]  /*fff0*/  @!P2 FMUL R196, R196, 0.5 ;  /* 0x3f000000c4c4a820 */ /* 0x000fc80000400000 */
[----:B------:R-:W1:Y:S02]  /*10000*/  MUFU.EX2 R192, R192 ;  /* 0x000000c000c07308 */ /* 0x000e640000000800 */
[----:B-1----:R-:W3:Y:S06]  /*10010*/  LDL.LU R43, [R1+0xa4] ;  /* 0x0000a400012b7983 */ /* 0x002eec0000300800 */
[----:B------:R-:W1:Y:S08]  /*10020*/  MUFU.EX2 R200, R200 ;  /* 0x000000c800c87308 */ /* 0x000e700000000800 */
[----:B------:R-:W1:Y:S08]  /*10030*/  MUFU.EX2 R160, R193 ;  /* 0x000000c100a07308 */ /* 0x000e700000000800 */
[----:B------:R-:W1:Y:S01]  /*10040*/  MUFU.EX2 R196, R196 ;  /* 0x000000c400c47308 */ /* 0x000e620000000800 */
[----:B------:R-:W-:Y:S01]  /*10050*/  @!P3 FMUL R188, R188, R188 ;  /* 0x000000bcbcbcb220 */ /* 0x000fe20000400000 */
        /* <DEDUP_REMOVED lines=15> */
[----:B------:R-:W1:Y:S02]  /*10150*/  MUFU.EX2 R156, R201 ;  /* 0x000000c9009c7308 */ /* 0x000e640000000800 */
[----:B-1----:R-:W3:Y:S01]  /*10160*/  LDL.LU R46, [R1+0xb0] ;  /* 0x0000b000012e7983 */ /* 0x002ee20000300800 */
[----:B------:R-:W-:-:S05]  /*10170*/  @!P2 FMUL R212, R212, 0.5 ;  /* 0x3f000000d4d4a820 */ /* 0x000fca0000400000 */
[----:B------:R-:W1:Y:S08]  /*10180*/  MUFU.EX2 R208, R208 ;  /* 0x000000d000d07308 */ /* 0x000e700000000800 */
[----:B------:R-:W1:Y:S08]  /*10190*/  MUFU.EX2 R152, R209 ;  /* 0x000000d100987308 */ /* 0x000e700000000800 */
[----:B------:R-:W1:Y:S01]  /*101a0*/  MUFU.EX2 R204, R204 ;  /* 0x000000cc00cc7308 */ /* 0x000e620000000800 */
[----:B------:R-:W-:Y:S01]  /*101b0*/  @!P6 FMUL R156, R156, R156 ;  /* 0x0000009c9c9ce220 */ /* 0x000fe20000400000 */
[----:B------:R-:W-:Y:S01]  /*101c0*/  FADD R5, R3, R2 ;  /* 0x0000000203057221 */ /* 0x000fe20000000000 */
[----:B------:R1:W-:Y:S05]  /*101d0*/  STL [R1+0x398], R47 ;  /* 0x0003982f01007387 */ /* 0x0003ea0000100800 */
[----:B------:R-:W1:Y:S02]  /*101e0*/  MUFU.EX2 R212, R212 ;  /* 0x000000d400d47308 */ /* 0x000e640000000800 */
[----:B-1----:R-:W-:Y:S01]  /*101f0*/  @!P3 FMUL R208, R208, R208 ;  /* 0x000000d0d0d0b220 */ /* 0x002fe20000400000 */
[----:B------:R-:W-:Y:S01]  /*10200*/  @!P4 FMUL R152, R152, R152 ;  /* 0x000000989898c220 */ /* 0x000fe20000400000 */
[----:B------:R-:W-:-:S02]  /*10210*/  FSETP.GEU.AND P6, PT, R189, -126, PT ;  /* 0xc2fc0000bd00780b */ /* 0x000fc40003fce000 */
[----:B------:R-:W-:Y:S01]  /*10220*/  FSETP.GEU.AND P4, PT, R205, -126, PT ;  /* 0xc2fc0000cd00780b */ /* 0x000fe20003f8e000 */
[----:B------:R-:W-:Y:S01]  /*10230*/  FADD R3, R18, R192 ;  /* 0x000000c012037221 */ /* 0x000fe20000000000 */
[----:B------:R-:W-:Y:S01]  /*10240*/  FADD R2, R9, R208 ;  /* 0x000000d009027221 */ /* 0x000fe20000000000 */
[----:B------:R-:W-:Y:S01]  /*10250*/  @!P5 FMUL R204, R204, R204 ;  /* 0x000000ccccccd220 */ /* 0x000fe20000400000 */
[----:B------:R-:W-:Y:S02]  /*10260*/  FSETP.GEU.AND P5, PT, R197, -126, PT ;  /* 0xc2fc0000c500780b */ /* 0x000fe40003fae000 */
[----:B------:R-:W-:Y:S01]  /*10270*/  FADD R2, R3, R2 ;  /* 0x0000000203027221 */ /* 0x000fe20000000000 */
[----:B------:R-:W-:Y:S01]  /*10280*/  FSETP.GEU.AND P3, PT, R181, -126, PT ;  /* 0xc2fc0000b500780b */ /* 0x000fe20003f6e000 */
[----:B------:R-:W3:Y:S01]  /*10290*/  LDL.LU R47, [R1+0xb4] ;  /* 0x0000b400012f7983 */ /* 0x000ee20000300800 */
[----:B------:R-:W-:Y:S01]  /*102a0*/  @!P2 FMUL R212, R212, R212 ;  /* 0x000000d4d4d4a220 */ /* 0x000fe20000400000 */
[----:B------:R-:W-:Y:S01]  /*102b0*/  FSETP.GEU.AND P2, PT, R0, -126, PT ;  /* 0xc2fc00000000780b */ /* 0x000fe20003f4e000 */
[----:B------:R-:W-:Y:S01]  /*102c0*/  FADD R153, R5, R2 ;  /* 0x0000000205997221 */ /* 0x000fe20000000000 */
[----:B------:R-:W-:Y:S01]  /*102d0*/  FADD R3, R20, R164 ;  /* 0x000000a414037221 */ /* 0x000fe20000000000 */
[----:B------:R-:W-:Y:S01]  /*102e0*/  FADD R2, R12, R156 ;  /* 0x0000009c0c027221 */ /* 0x000fe20000000000 */
[----:B------:R-:W-:Y:S01]  /*102f0*/  @!P6 FMUL R189, R189, 0.5 ;  /* 0x3f000000bdbde820 */ /* 0x000fe20000400000 */
[----:B------:R-:W-:-:S02]  /*10300*/  @!P4 FMUL R205, R205, 0.5 ;  /* 0x3f000000cdcdc820 */ /* 0x000fc40000400000 */
[----:B------:R-:W-:Y:S01]  /*10310*/  @!P5 FMUL R197, R197, 0.5 ;  /* 0x3f000000c5c5d820 */ /* 0x000fe20000400000 */
[----:B------:R-:W-:Y:S01]  /*10320*/  FADD R5, R3, R2 ;  /* 0x0000000203057221 */ /* 0x000fe20000000000 */
[----:B------:R-:W-:Y:S01]  /*10330*/  FADD R3, R16, R160 ;  /* 0x000000a010037221 */ /* 0x000fe20000000000 */
[----:B------:R-:W-:Y:S01]  /*10340*/  FADD R2, R168, R152 ;  /* 0x00000098a8027221 */ /* 0x000fe20000000000 */
[----:B------:R-:W1:Y:S01]  /*10350*/  MUFU.EX2 R189, R189 ;  /* 0x000000bd00bd7308 */ /* 0x000e620000000800 */
[----:B------:R-:W-:Y:S01]  /*10360*/  @!P3 FMUL R181, R181, 0.5 ;  /* 0x3f000000b5b5b820 */ /* 0x000fe20000400000 */
[----:B------:R4:W-:Y:S01]  /*10370*/  STL [R1+0x394], R50 ;  /* 0x0003943201007387 */ /* 0x0009e20000100800 */
[----:B------:R-:W-:Y:S01]  /*10380*/  @!P2 FMUL R0, R0, 0.5 ;  /* 0x3f0000000000a820 */ /* 0x000fe20000400000 */
[----:B------:R-:W-:-:S04]  /*10390*/  FADD R2, R3, R2 ;  /* 0x0000000203027221 */ /* 0x000fc80000000000 */
[----:B------:R-:W1:Y:S01]  /*103a0*/  MUFU.EX2 R205, R205 ;  /* 0x000000cd00cd7308 */ /* 0x000e620000000800 */
[----:B------:R-:W-:Y:S01]  /*103b0*/  FADD R5, R5, R2 ;  /* 0x0000000205057221 */ /* 0x000fe20000000000 */
[----:B------:R-:W-:Y:S01]  /*103c0*/  FADD R3, R19, R188 ;  /* 0x000000bc13037221 */ /* 0x000fe20000000000 */
[----:B------:R-:W-:Y:S01]  /*103d0*/  FADD R2, R11, R204 ;  /* 0x000000cc0b027221 */ /* 0x000fe20000000000 */
[----:B----4-:R-:W4:Y:S04]  /*103e0*/  LDL.LU R50, [R1+0xc0] ;  /* 0x0000c00001327983 */ /* 0x010f280000300800 */
[----:B------:R-:W1:Y:S01]  /*103f0*/  MUFU.EX2 R6, R181 ;  /* 0x000000b500067308 */ /* 0x000e620000000800 */
[----:B------:R-:W-:-:S07]  /*10400*/  FADD R3, R3, R2 ;  /* 0x0000000203037221 */ /* 0x000fce0000000000 */
[----:B------:R-:W1:Y:S01]  /*10410*/  MUFU.EX2 R197, R197 ;  /* 0x000000c500c57308 */ /* 0x000e620000000800 */
[----:B------:R-:W-:-:S07]  /*10420*/  FADD R2, R15, R196 ;  /* 0x000000c40f027221 */ /* 0x000fce0000000000 */
[----:B------:R1:W2:Y:S02]  /*10430*/  MUFU.EX2 R7, R0 ;  /* 0x0000000000077308 */ /* 0x0002a40000000800 */
[----:B-1----:R-:W-:Y:S01]  /*10440*/  @!P6 FMUL R189, R189, R189 ;  /* 0x000000bdbdbde220 */ /* 0x002fe20000400000 */
[----:B------:R-:W-:Y:S01]  /*10450*/  @!P4 FMUL R205, R205, R205 ;  /* 0x000000cdcdcdc220 */ /* 0x000fe20000400000 */
[----:B------:R1:W-:Y:S01]  /*10460*/  STL [R1+0x390], R51 ;  /* 0x0003903301007387 */ /* 0x0003e20000100800 */
[----:B------:R-:W-:-:S04]  /*10470*/  FADD R0, R8, R212 ;  /* 0x000000d408007221 */ /* 0x000fc80000000000 */
[----:B------:R-:W-:Y:S01]  /*10480*/  FADD R0, R2, R0 ;  /* 0x0000000002007221 */ /* 0x000fe20000000000 */
[----:B------:R-:W-:Y:S01]  /*10490*/  FADD R2, R17, R189 ;  /* 0x000000bd11027221 */ /* 0x000fe20000000000 */
[----:B------:R-:W-:Y:S01]  /*104a0*/  @!P3 FMUL R6, R6, R6 ;  /* 0x000000060606b220 */ /* 0x000fe20000400000 */
[----:B------:R-:W-:Y:S01]  /*104b0*/  @!P5 FMUL R197, R197, R197 ;  /* 0x000000c5c5c5d220 */ /* 0x000fe20000400000 */
[----:B------:R-:W-:Y:S01]  /*104c0*/  FADD R22, R3, R0 ;  /* 0x0000000003167221 */ /* 0x000fe20000000000 */
[----:B------:R-:W-:Y:S01]  /*104d0*/  FADD R0, R10, R205 ;  /* 0x000000cd0a007221 */ /* 0x000fe20000000000 */
[----:B--2---:R-:W-:Y:S01]  /*104e0*/  @!P2 FMUL R7, R7, R7 ;  /* 0x000000070707a220 */ /* 0x004fe20000400000 */
[----:B-1----:R-:W2:Y:S02]  /*104f0*/  LDL.LU R51, [R1+0xc4] ;  /* 0x0000c40001337983 */ /* 0x002ea40000300800 */
[----:B------:R-:W-:Y:S01]  /*10500*/  FADD R3, R2, R0 ;  /* 0x0000000002037221 */ /* 0x000fe20000000000 */
[----:B------:R-:W-:Y:S01]  /*10510*/  FADD R2, R14, R197 ;  /* 0x000000c50e027221 */ /* 0x000fe20000000000 */
[----:B------:R-:W-:Y:S01]  /*10520*/  FADD R0, R6, R7 ;  /* 0x0000000706007221 */ /* 0x000fe20000000000 */
[----:B------:R1:W-:Y:S03]  /*10530*/  STL [R1+0x38c], R54 ;  /* 0x00038c3601007387 */ /* 0x0003e60000100800 */
[----:B------:R-:W-:Y:S01]  /*10540*/  FADD R0, R2, R0 ;  /* 0x0000000002007221 */ /* 0x000fe20000000000 */
[----:B------:R-:W-:-:S04]  /*10550*/  FMNMX R2, R154, R4, !PT ;  /* 0x000000049a027209 */ /* 0x000fc80007800000 */
[----:B------:R-:W-:Y:S01]  /*10560*/  FMNMX R2, R155, R2, !PT ;  /* 0x000000029b027209 */ /* 0x000fe20007800000 */
[----:B-1----:R-:W2:Y:S03]  /*10570*/  LDL.LU R54, [R1+0xd0] ;  /* 0x0000d00001367983 */ /* 0x002ea60000300800 */
[----:B------:R-:W-:Y:S01]  /*10580*/  FMNMX R2, R158, R2, !PT ;  /* 0x000000029e027209 */ /* 0x000fe20007800000 */
[----:B------:R1:W-:Y:S03]  /*10590*/  STL [R1+0x388], R55 ;  /* 0x0003883701007387 */ /* 0x0003e60000100800 */
[----:B------:R-:W-:-:S04]  /*105a0*/  FMNMX R2, R159, R2, !PT ;  /* 0x000000029f027209 */ /* 0x000fc80007800000 */
[----:B------:R-:W-:-:S04]  /*105b0*/  FMNMX R2, R162, R2, !PT ;  /* 0x00000002a2027209 */ /* 0x000fc80007800000 */
[----:B------:R-:W-:Y:S01]  /*105c0*/  FMNMX R2, R163, R2, !PT ;  /* 0x00000002a3027209 */ /* 0x000fe20007800000 */
[----:B-1----:R-:W2:Y:S03]  /*105d0*/  LDL.LU R55, [R1+0xd4] ;  /* 0x0000d40001377983 */ /* 0x002ea60000300800 */
[----:B------:R-:W-:Y:S01]  /*105e0*/  FMNMX R2, R166, R2, !PT ;  /* 0x00000002a6027209 */ /* 0x000fe20007800000 */
[----:B------:R1:W-:Y:S03]  /*105f0*/  STL [R1+0x384], R58 ;  /* 0x0003843a01007387 */ /* 0x0003e60000100800 */
[----:B------:R-:W-:-:S04]  /*10600*/  FMNMX R2, R167, R2, !PT ;  /* 0x00000002a7027209 */ /* 0x000fc80007800000 */
[----:B------:R-:W-:Y:S01]  /*10610*/  FMNMX R2, R170, R2, !PT ;  /* 0x00000002aa027209 */ /* 0x000fe20007800000 */
[----:B-1----:R-:W2:Y:S03]  /*10620*/  LDL.LU R58, [R1+0xe0] ;  /* 0x0000e000013a7983 */ /* 0x002ea60000300800 */
[----:B------:R-:W-:Y:S01]  /*10630*/  FMNMX R2, R171, R2, !PT ;  /* 0x00000002ab027209 */ /* 0x000fe20007800000 */
[----:B------:R1:W-:Y:S03]  /*10640*/  STL [R1+0x380], R59 ;  /* 0x0003803b01007387 */ /* 0x0003e60000100800 */
[----:B------:R-:W-:-:S04]  /*10650*/  FMNMX R2, R174, R2, !PT ;  /* 0x00000002ae027209 */ /* 0x000fc80007800000 */
[----:B------:R-:W-:Y:S01]  /*10660*/  FMNMX R2, R175, R2, !PT ;  /* 0x00000002af027209 */ /* 0x000fe20007800000 */
[----:B-1----:R-:W2:Y:S04]  /*10670*/  LDL.LU R59, [R1+0xe4] ;  /* 0x0000e400013b7983 */ /* 0x002ea80000300800 */
[----:B------:R1:W-:Y:S01]  /*10680*/  STL [R1+0x37c], R62 ;  /* 0x00037c3e01007387 */ /* 0x0003e20000100800 */
[----:B------:R-:W-:-:S03]  /*10690*/  FMNMX R2, R178, R2, !PT ;  /* 0x00000002b2027209 */ /* 0x000fc60007800000 */
[----:B-1----:R-:W2:Y:S04]  /*106a0*/  LDL.LU R62, [R1+0xf0] ;  /* 0x0000f000013e7983 */ /* 0x002ea80000300800 */
[----:B------:R1:W-:Y:S01]  /*106b0*/  STL [R1+0x378], R63 ;  /* 0x0003783f01007387 */ /* 0x0003e20000100800 */
[----:B------:R-:W-:-:S03]  /*106c0*/  FMNMX R2, R179, R2, !PT ;  /* 0x00000002b3027209 */ /* 0x000fc60007800000 */
[----:B-1----:R-:W2:Y:S04]  /*106d0*/  LDL.LU R63, [R1+0xf4] ;  /* 0x0000f400013f7983 */ /* 0x002ea80000300800 */
[----:B------:R1:W-:Y:S01]  /*106e0*/  STL [R1+0x374], R66 ;  /* 0x0003744201007387 */ /* 0x0003e20000100800 */
[----:B------:R-:W-:-:S03]  /*106f0*/  FMNMX R2, R182, R2, !PT ;  /* 0x00000002b6027209 */ /* 0x000fc60007800000 */
[----:B-1----:R-:W2:Y:S04]  /*10700*/  LDL.LU R66, [R1+0x100] ;  /* 0x0001000001427983 */ /* 0x002ea80000300800 */
[----:B------:R1:W-:Y:S04]  /*10710*/  STL [R1+0x370], R67 ;  /* 0x0003704301007387 */ /* 0x0003e80000100800 */
        /* <DEDUP_REMOVED lines=87> */
[----:B------:R-:W-:-:S03]  /*10c90*/  FADD R0, R3, R0 ;  /* 0x0000000003007221 */ /* 0x000fc60000000000 */
[----:B-1----:R-:W2:Y:S04]  /*10ca0*/  LDL.LU R138, [R1+0x98] ;  /* 0x00009800018a7983 */ /* 0x002ea80000300800 */
[----:B------:R1:W-:Y:S04]  /*10cb0*/  STL [R1+0x2e0], R139 ;  /* 0x0002e08b01007387 */ /* 0x0003e80000100800 */
[----:B-1----:R-:W2:Y:S04]  /*10cc0*/  LDL.LU R139, [R1+0x9c] ;  /* 0x00009c00018b7983 */ /* 0x002ea80000300800 */
[----:B------:R1:W-:Y:S04]  /*10cd0*/  STL [R1+0x2dc], R142 ;  /* 0x0002dc8e01007387 */ /* 0x0003e80000100800 */
[----:B------:R-:W3:Y:S04]  /*10ce0*/  SHFL.BFLY PT, R3, R2, 0x1, 0x1f ;  /* 0x0c201f0002037f89 */ /* 0x000ee800000e0000 */
[----:B-1----:R-:W2:Y:S04]  /*10cf0*/  LDL.LU R142, [R1+0xa8] ;  /* 0x0000a800018e7983 */ /* 0x002ea80000300800 */
[----:B------:R1:W-:Y:S04]  /*10d00*/  STL [R1+0x2d8], R143 ;  /* 0x0002d88f01007387 */ /* 0x0003e80000100800 */
        /* <DEDUP_REMOVED lines=9> */
[----:B------:R1:W-:Y:S01]  /*10da0*/  STL [R1+0x2c4], R235 ;  /* 0x0002c4eb01007387 */ /* 0x0003e20000100800 */
[----:B------:R-:W-:-:S03]  /*10db0*/  FADD R5, R5, R0 ;  /* 0x0000000005057221 */ /* 0x000fc60000000000 */
[----:B-1----:R-:W2:Y:S04]  /*10dc0*/  LDL.LU R235, [R1+0xd8] ;  /* 0x0000d80001eb7983 */ /* 0x002ea80000300800 */
[----:B------:R1:W-:Y:S01]  /*10dd0*/  STL [R1+0x2c0], R234 ;  /* 0x0002c0ea01007387 */ /* 0x0003e20000100800 */
[----:B------:R-:W-:-:S03]  /*10de0*/  FMUL R0, R218, UR7 ;  /* 0x00000007da007c20 */ /* 0x000fc60008400000 */
[----:B-1----:R-:W2:Y:S04]  /*10df0*/  LDL.LU R234, [R1+0xdc] ;  /* 0x0000dc0001ea7983 */ /* 0x002ea80000300800 */
[----:B------:R1:W-:Y:S04]  /*10e00*/  STL [R1+0x2bc], R233 ;  /* 0x0002bce901007387 */ /* 0x0003e80000100800 */
[----:B-1----:R-:W2:Y:S04]  /*10e10*/  LDL.LU R233, [R1+0xe8] ;  /* 0x0000e80001e97983 */ /* 0x002ea80000300800 */
[----:B------:R1:W-:Y:S01]  /*10e20*/  STL [R1+0x2b8], R232 ;  /* 0x0002b8e801007387 */ /* 0x0003e20000100800 */
[----:B------:R-:W-:-:S03]  /*10e30*/  FSETP.GEU.AND P2, PT, R0, -126, PT ;  /* 0xc2fc00000000780b */ /* 0x000fc60003f4e000 */
[----:B-1----:R-:W2:Y:S04]  /*10e40*/  LDL.LU R232, [R1+0xec] ;  /* 0x0000ec0001e87983 */ /* 0x002ea80000300800 */
[----:B------:R1:W-:Y:S04]  /*10e50*/  STL [R1+0x2b4], R231 ;  /* 0x0002b4e701007387 */ /* 0x0003e80000100800 */
[----:B-1----:R-:W2:Y:S04]  /*10e60*/  LDL.LU R231, [R1+0xf8] ;  /* 0x0000f80001e77983 */ /* 0x002ea80000300800 */
[----:B------:R1:W-:Y:S01]  /*10e70*/  STL [R1+0x2b0], R230 ;  /* 0x0002b0e601007387 */ /* 0x0003e20000100800 */
[----:B---3--:R-:W-:-:S03]  /*10e80*/  FMNMX R2, R2, R3, !PT ;  /* 0x0000000302027209 */ /* 0x008fc60007800000 */
[----:B-1----:R-:W3:Y:S04]  /*10e90*/  LDL.LU R230, [R1+0xfc] ;  /* 0x0000fc0001e67983 */ /* 0x002ee80000300800 */
[----:B------:R1:W-:Y:S04]  /*10ea0*/  STL [R1+0x2ac], R229 ;  /* 0x0002ace501007387 */ /* 0x0003e80000100800 */
[----:B-1----:R-:W3:Y:S04]  /*10eb0*/  LDL.LU R229, [R1+0x108] ;  /* 0x0001080001e57983 */ /* 0x002ee80000300800 */
[----:B------:R1:W-:Y:S01]  /*10ec0*/  STL [R1+0x2a8], R228 ;  /* 0x0002a8e401007387 */ /* 0x0003e20000100800 */
[----:B------:R-:W-:-:S03]  /*10ed0*/  FADD R3, R153, R22 ;  /* 0x0000001699037221 */ /* 0x000fc60000000000 */
[----:B-1----:R-:W3:Y:S04]  /*10ee0*/  LDL.LU R228, [R1+0x10c] ;  /* 0x00010c0001e47983 */ /* 0x002ee80000300800 */
[----:B------:R1:W-:Y:S04]  /*10ef0*/  STL [R1+0x2a4], R227 ;  /* 0x0002a4e301007387 */ /* 0x0003e80000100800 */
[----:B-1----:R-:W3:Y:S04]  /*10f00*/  LDL.LU R227, [R1+0x118] ;  /* 0x0001180001e37983 */ /* 0x002ee80000300800 */
[----:B------:R1:W-:Y:S04]  /*10f10*/  STL [R1+0x2a0], R226 ;  /* 0x0002a0e201007387 */ /* 0x0003e80000100800 */
[----:B------:R-:W4:Y:S04]  /*10f20*/  SHFL.BFLY PT, R22, R2, 0x2, 0x1f ;  /* 0x0c401f0002167f89 */ /* 0x000f2800000e0000 */
[----:B-1----:R-:W3:Y:S04]  /*10f30*/  LDL.LU R226, [R1+0x11c] ;  /* 0x00011c0001e27983 */ /* 0x002ee80000300800 */
[----:B------:R1:W-:Y:S01]  /*10f40*/  STL [R1+0x29c], R225 ;  /* 0x00029ce101007387 */ /* 0x0003e20000100800 */
[----:B------:R-:W-:-:S03]  /*10f50*/  @!P2 FMUL R0, R0, 0.5 ;  /* 0x3f0000000000a820 */ /* 0x000fc60000400000 */
[----:B-1----:R-:W3:Y:S04]  /*10f60*/  LDL.LU R225, [R1+0x128] ;  /* 0x0001280001e17983 */ /* 0x002ee80000300800 */
[----:B------:R1:W-:Y:S04]  /*10f70*/  STL [R1+0x298], R224 ;  /* 0x000298e001007387 */ /* 0x0003e80000100800 */
[----:B-1----:R-:W3:Y:S04]  /*10f80*/  LDL.LU R224, [R1+0x12c] ;  /* 0x00012c0001e07983 */ /* 0x002ee80000300800 */
[----:B------:R1:W-:Y:S04]  /*10f90*/  STL [R1+0x294], R223 ;  /* 0x000294df01007387 */ /* 0x0003e80000100800 */
[----:B-1----:R-:W3:Y:S04]  /*10fa0*/  LDL.LU R223, [R1+0x138] ;  /* 0x0001380001df7983 */ /* 0x002ee80000300800 */
[----:B------:R1:W-:Y:S01]  /*10fb0*/  STL [R1+0x290], R222 ;  /* 0x000290de01007387 */ /* 0x0003e20000100800 */
[----:B------:R-:W4:Y:S03]  /*10fc0*/  MUFU.EX2 R0, R0 ;  /* 0x0000000000007308 */ /* 0x000f260000000800 */
[----:B-1----:R-:W3:Y:S04]  /*10fd0*/  LDL.LU R222, [R1+0x13c] ;  /* 0x00013c0001de7983 */ /* 0x002ee80000300800 */
[----:B------:R1:W-:Y:S04]  /*10fe0*/  STL [R1+0x28c], R216 ;  /* 0x00028cd801007387 */ /* 0x0003e80000100800 */
[----:B-1----:R-:W3:Y:S04]  /*10ff0*/  LDL.LU R216, [R1+0x148] ;  /* 0x0001480001d87983 */ /* 0x002ee80000300800 */
[----:B------:R-:W3:Y:S04]  /*11000*/  LDL.LU R221, [R1+0x1fc] ;  /* 0x0001fc0001dd7983 */ /* 0x000ee80000300800 */
        /* <DEDUP_REMOVED lines=12> */
[----:B------:R-:W3:Y:S01]  /*110d0*/  LDL.LU R209, [R1+0x1dc] ;  /* 0x0001dc0001d17983 */ /* 0x000ee20000300800 */
[----:B------:R-:W-:-:S03]  /*110e0*/  FADD R3, R3, R5 ;  /* 0x0000000503037221 */ /* 0x000fc60000000000 */
[----:B------:R-:W3:Y:S01]  /*110f0*/  LDL.LU R213, [R1+0x1d8] ;  /* 0x0001d80001d57983 */ /* 0x000ee20000300800 */
[----:B----4-:R-:W-:-:S03]  /*11100*/  FMNMX R22, R2, R22, !PT ;  /* 0x0000001602167209 */ /* 0x010fc60007800000 */
[----:B------:R-:W4:Y:S04]  /*11110*/  LDL.LU R181, [R1+0x1a4] ;  /* 0x0001a40001b57983 */ /* 0x000f280000300800 */
[----:B------:R-:W3:Y:S04]  /*11120*/  LDL.LU R218, [R1+0x1cc] ;  /* 0x0001cc0001da7983 */ /* 0x000ee80000300800 */
[----:B------:R-:W4:Y:S04]  /*11130*/  LDL.LU R153, [R1+0x1a0] ;  /* 0x0001a00001997983 */ /* 0x000f280000300800 */
[----:B------:R-:W3:Y:S01]  /*11140*/  LDL.LU R5, [R1+0x194] ;  /* 0x0001940001057983 */ /* 0x000ee20000300800 */
[----:B------:R-:W-:-:S03]  /*11150*/  @!P2 FMUL R0, R0, R0 ;  /* 0x000000000000a220 */ /* 0x000fc60000400000 */
[----:B------:R-:W4:Y:S01]  /*11160*/  LDL.LU R2, [R1+0x190] ;  /* 0x0001900001027983 */ /* 0x000f220000300800 */
[-C--:B------:R-:W-:Y:S01]  /*11170*/  FMUL R133, R133, R0.reuse ;  /* 0x0000000085857220 */ /* 0x080fe20000400000 */
[-C--:B------:R-:W-:Y:S01]  /*11180*/  FMUL R136, R136, R0.reuse ;  /* 0x0000000088887220 */ /* 0x080fe20000400000 */
[-C--:B------:R-:W-:Y:S01]  /*11190*/  FMUL R137, R137, R0.reuse ;  /* 0x0000000089897220 */ /* 0x080fe20000400000 */
[-C--:B------:R-:W-:Y:S02]  /*111a0*/  FMUL R140, R140, R0.reuse ;  /* 0x000000008c8c7220 */ /* 0x080fe40000400000 */
[----:B------:R1:W-:Y:S01]  /*111b0*/  STL [R1], R133 ;  /* 0x0000008501007387 */ /* 0x0003e20000100800 */
[-C--:B------:R-:W-:Y:S01]  /*111c0*/  FMUL R141, R141, R0.reuse ;  /* 0x000000008d8d7220 */ /* 0x080fe20000400000 */
[-C--:B------:R-:W-:Y:S01]  /*111d0*/  FMUL R144, R144, R0.reuse ;  /* 0x0000000090907220 */ /* 0x080fe20000400000 */
[-C--:B------:R-:W-:Y:S01]  /*111e0*/  FMUL R145, R145, R0.reuse ;  /* 0x0000000091917220 */ /* 0x080fe20000400000 */
[----:B-1----:R-:W3:Y:S04]  /*111f0*/  LDL.LU R133, [R1+0x3f4] ;  /* 0x0003f40001857983 */ /* 0x002ee80000300800 */
[----:B------:R1:W-:Y:S01]  /*11200*/  STL [R1+0x4], R136 ;  /* 0x0000048801007387 */ /* 0x0003e20000100800 */
[-C--:B------:R-:W-:Y:S01]  /*11210*/  FMUL R148, R148, R0.reuse ;  /* 0x0000000094947220 */ /* 0x080fe20000400000 */
[----:B------:R-:W-:-:S02]  /*11220*/  FMUL R149, R149, R0 ;  /* 0x0000000095957220 */ /* 0x000fc40000400000 */
[----:B-1----:R-:W3:Y:S04]  /*11230*/  LDL.LU R136, [R1+0x3f0] ;  /* 0x0003f00001887983 */ /* 0x002ee80000300800 */
[----:B------:R1:W-:Y:S01]  /*11240*/  STL [R1+0x10], R137 ;  /* 0x0000108901007387 */ /* 0x0003e20000100800 */
[----:B------:R-:W-:-:S03]  /*11250*/  FMUL R220, R220, R0 ;  /* 0x00000000dcdc7220 */ /* 0x000fc60000400000 */
[----:B-1----:R-:W3:Y:S04]  /*11260*/  LDL.LU R137, [R1+0x3ec] ;  /* 0x0003ec0001897983 */ /* 0x002ee80000300800 */
[----:B------:R1:W-:Y:S04]  /*11270*/  STL [R1+0x14], R140 ;  /* 0x0000148c01007387 */ /* 0x0003e80000100800 */
        /* <DEDUP_REMOVED lines=12> */
[----:B-1----:R-:W3:Y:S01]  /*11340*/  LDL.LU R220, [R1+0x3d0] ;  /* 0x0003d00001dc7983 */ /* 0x002ee20000300800 */
[-C--:B------:R-:W-:Y:S01]  /*11350*/  FMUL R219, R219, R0.reuse ;  /* 0x00000000dbdb7220 */ /* 0x080fe20000400000 */
[-C--:B------:R-:W-:Y:S01]  /*11360*/  FMUL R217, R217, R0.reuse ;  /* 0x00000000d9d97220 */ /* 0x080fe20000400000 */
[-C--:B------:R-:W-:Y:S01]  /*11370*/  FMUL R26, R26, R0.reuse ;  /* 0x000000001a1a7220 */ /* 0x080fe20000400000 */
[----:B------:R-:W-:-:S02]  /*11380*/  FMUL R27, R27, R0 ;  /* 0x000000001b1b7220 */ /* 0x000fc40000400000 */
[----:B------:R1:W-:Y:S01]  /*11390*/  STL [R1+0x50], R219 ;  /* 0x000050db01007387 */ /* 0x0003e20000100800 */
        /* <DEDUP_REMOVED lines=27> */
[----:B--2---:R-:W-:-:S03]  /*11550*/  FMUL R51, R51, R0 ;  /* 0x0000000033337220 */ /* 0x004fc60000400000 */
[----:B-1----:R-:W2:Y:S04]  /*11560*/  LDL.LU R38, [R1+0x3ac] ;  /* 0x0003ac0001267983 */ /* 0x002ea80000300800 */
[----:B------:R1:W-:Y:S01]  /*11570*/  STL [R1+0x94], R39 ;  /* 0x0000942701007387 */ /* 0x0003e20000100800 */
[----:B------:R-:W-:-:S03]  /*11580*/  FMUL R54, R54, R0 ;  /* 0x0000000036367220 */ /* 0x000fc60000400000 */
        /* <DEDUP_REMOVED lines=71> */
[----:B----4-:R-:W-:-:S03]  /*11a00*/  FMUL R2, R2, R0 ;  /* 0x0000000002027220 */ /* 0x010fc60000400000 */
[----:B-1----:R-:W4:Y:S04]  /*11a10*/  LDL.LU R87, [R1+0x348] ;  /* 0x0003480001577983 */ /* 0x002f280000300800 */
[----:B------:R1:W-:Y:S01]  /*11a20*/  STL [R1+0x160], R90 ;  /* 0x0001605a01007387 */ /* 0x0003e20000100800 */
[-C--:B---3--:R-:W-:Y:S01]  /*11a30*/  FMUL R5, R5, R0.reuse ;  /* 0x0000000005057220 */ /* 0x088fe20000400000 */
[-C--:B------:R-:W-:Y:S02]  /*11a40*/  FMUL R153, R153, R0.reuse ;  /* 0x0000000099997220 */ /* 0x080fe40000400000 */
[----:B-1----:R-:W3:Y:S04]  /*11a50*/  LDL.LU R90, [R1+0x344] ;  /* 0x00034400015a7983 */ /* 0x002ee80000300800 */
[----:B------:R1:W-:Y:S01]  /*11a60*/  STL [R1+0x164], R91 ;  /* 0x0001645b01007387 */ /* 0x0003e20000100800 */
[-C--:B------:R-:W-:Y:S01]  /*11a70*/  FMUL R181, R181, R0.reuse ;  /* 0x00000000b5b57220 */ /* 0x080fe20000400000 */
[----:B------:R-:W-:-:S02]  /*11a80*/  FMUL R180, R180, R0 ;  /* 0x00000000b4b47220 */ /* 0x000fc40000400000 */
[----:B-1----:R-:W3:Y:S04]  /*11a90*/  LDL.LU R91, [R1+0x340] ;  /* 0x00034000015b7983 */ /* 0x002ee80000300800 */
[----:B------:R1:W-:Y:S01]  /*11aa0*/  STL [R1+0x170], R94 ;  /* 0x0001705e01007387 */ /* 0x0003e20000100800 */
[-C--:B------:R-:W-:Y:S01]  /*11ab0*/  FMUL R177, R177, R0.reuse ;  /* 0x00000000b1b17220 */ /* 0x080fe20000400000 */
        /* <DEDUP_REMOVED lines=13> */
[----:B-1----:R-:W3:Y:S01]  /*11b90*/  LDL.LU R99, [R1+0x330] ;  /* 0x0003300001637983 */ /* 0x002ee20000300800 */
[C---:B------:R-:W-:Y:S01]  /*11ba0*/  FSETP.NEU.AND P2, PT, R22.reuse, -INF , PT ;  /* 0xff8000001600780b */ /* 0x040fe20003f4d000 */
[-C--:B------:R-:W-:Y:S02]  /*11bb0*/  FMUL R157, R157, R0.reuse ;  /* 0x000000009d9d7220 */ /* 0x080fe40000400000 */
        /* <DEDUP_REMOVED lines=13> */
[----:B-1----:R-:W4:Y:S01]  /*11c90*/  LDL.LU R102, [R1+0x8] ;  /* 0x0000080001667983 */ /* 0x002f220000300800 */
[----:B------:R-:W-:Y:S01]  /*11ca0*/  FSEL R2, R22, RZ, P2 ;  /* 0x000000ff16027208 */ /* 0x000fe20001000000 */
[-C--:B------:R-:W-:Y:S01]  /*11cb0*/  FMUL R24, R24, R0.reuse ;  /* 0x0000000018187220 */ /* 0x080fe20000400000 */
        /* <DEDUP_REMOVED lines=62> */
[----:B------:R-:W-:Y:S01]  /*120a0*/  FMUL R149, R149, R0 ;  /* 0x0000000095957220 */ /* 0x000fe20000400000 */
[----:B------:R-:W-:Y:S01]  /*120b0*/  FFMA R220, R0, R220, R3 ;  /* 0x000000dc00dc7223 */ /* 0x000fe20000000003 */
[C---:B------:R-:W-:Y:S01]  /*120c0*/  FMUL R0, R2.reuse, UR7 ;  /* 0x0000000702007c20 */ /* 0x040fe20008400000 */
[----:B------:R-:W-:Y:S01]  /*120d0*/  FADD R172, -R2, R4 ;  /* 0x0000000402ac7221 */ /* 0x000fe20000000100 */
[----:B------:R1:W-:Y:S02]  /*120e0*/  STL [R1+0x1f0], R157 ;  /* 0x0001f09d01007387 */ /* 0x0003e40000100800 */
        /* <DEDUP_REMOVED lines=17> */
[--C-:B------:R-:W-:Y:S01]  /*12200*/  FFMA R182, R182, UR7, -R0.reuse ;  /* 0x00000007b6b67c23 */ /* 0x100fe20008000800 */
        /* <DEDUP_REMOVED lines=11> */
[----:B------:R-:W-:-:S03]  /*122c0*/  FFMA R190, R190, UR7, -R0 ;  /* 0x00000007bebe7c23 */ /* 0x000fc60008000800 */
[----:B------:R-:W1:Y:S08]  /*122d0*/  MUFU.EX2 R154, R154 ;  /* 0x0000009a009a7308 */ /* 0x000e700000000800 */
[----:B------:R-:W1:Y:S02]  /*122e0*/  MUFU.EX2 R5, R159 ;  /* 0x0000009f00057308 */ /* 0x000e640000000800 */
[----:B-1----:R-:W-:Y:S01]  /*122f0*/  @!P5 FMUL R158, R158, R158 ;  /* 0x0000009e9e9ed220 */ /* 0x002fe20000400000 */
[----:B------:R-:W-:-:S05]  /*12300*/  FSETP.GEU.AND P5, PT, R170, -126, PT ;  /* 0xc2fc0000aa00780b */ /* 0x000fca0003fae000 */
[----:B------:R-:W1:Y:S01]  /*12310*/  MUFU.EX2 R181, R155 ;  /* 0x0000009b00b57308 */ /* 0x000e620000000800 */
[----:B------:R-:W-:Y:S01]  /*12320*/  @!P3 FMUL R154, R154, R154 ;  /* 0x0000009a9a9ab220 */ /* 0x000fe20000400000 */
[----:B------:R-:W-:-:S06]  /*12330*/  FSETP.GEU.AND P3, PT, R163, -126, PT ;  /* 0xc2fc0000a300780b */ /* 0x000fcc0003f6e000 */
[----:B------:R-:W-:Y:S01]  /*12340*/  @!P5 FMUL R170, R170, 0.5 ;  /* 0x3f000000aaaad820 */ /* 0x000fe20000400000 */
[----:B------:R-:W2:Y:S01]  /*12350*/  MUFU.EX2 R162, R162 ;  /* 0x000000a200a27308 */ /* 0x000ea20000000800 */
[----:B------:R-:W-:Y:S01]  /*12360*/  @!P6 FMUL R5, R5, R5 ;  /* 0x000000050505e220 */ /* 0x000fe20000400000 */
[----:B------:R-:W-:-:S04]  /*12370*/  FSETP.GEU.AND P6, PT, R171, -126, PT ;  /* 0xc2fc0000ab00780b */ /* 0x000fc80003fce000 */
[----:B------:R-:W-:Y:S02]  /*12380*/  @!P3 FMUL R163, R163, 0.5 ;  /* 0x3f000000a3a3b820 */ /* 0x000fe40000400000 */
[----:B------:R-:W2:Y:S01]  /*12390*/  MUFU.EX2 R170, R170 ;  /* 0x000000aa00aa7308 */ /* 0x000ea20000000800 */
        /* <DEDUP_REMOVED lines=8> */
[----:B------:R-:W-:Y:S01]  /*12420*/  @!P5 FMUL R170, R170, R170 ;  /* 0x000000aaaaaad220 */ /* 0x000fe20000400000 */
[----:B------:R-:W-:-:S05]  /*12430*/  FSETP.GEU.AND P5, PT, R179, -126, PT ;  /* 0xc2fc0000b300780b */ /* 0x000fca0003fae000 */
[----:B------:R-:W-:Y:S01]  /*12440*/  @!P2 FMUL R174, R174, 0.5 ;  /* 0x3f000000aeaea820 */ /* 0x000fe20000400000 */
        /* <DEDUP_REMOVED lines=29> */
[--C-:B------:R-:W-:Y:S01]  /*12620*/  FFMA R202, R202, UR7, -R0.reuse ;  /* 0x00000007caca7c23 */ /* 0x100fe20008000800 */
[--C-:B------:R-:W-:Y:S01]  /*12630*/  FFMA R195, R195, UR7, -R0.reuse ;  /* 0x00000007c3c37c23 */ /* 0x100fe20008000800 */
[----:B------:R-:W-:Y:S01]  /*12640*/  FFMA R210, R210, UR7, -R0 ;  /* 0x00000007d2d27c23 */ /* 0x000fe20008000800 */
[----:B--2---:R-:W-:Y:S01]  /*12650*/  @!P4 FMUL R3, R3, R3 ;  /* 0x000000030303c220 */ /* 0x004fe20000400000 */
[----:B------:R-:W-:-:S03]  /*12660*/  FSETP.GEU.AND P4, PT, R190, -126, PT ;  /* 0xc2fc0000be00780b */ /* 0x000fc60003f8e000 */
[----:B------:R-:W2:Y:S01]  /*12670*/  MUFU.EX2 R165, R187 ;  /* 0x000000bb00a57308 */ /* 0x000ea20000000800 */
[----:B------:R-:W-:Y:S01]  /*12680*/  @!P6 FMUL R194, R194, 0.5 ;  /* 0x3f000000c2c2e820 */ /* 0x000fe20000400000 */
[----:B------:R-:W-:Y:S01]  /*12690*/  @!P2 FMUL R186, R186, R186 ;  /* 0x000000bababaa220 */ /* 0x000fe20000400000 */
[----:B------:R-:W-:Y:S01]  /*126a0*/  FSETP.GEU.AND P2, PT, R195, -126, PT ;  /* 0xc2fc0000c300780b */ /* 0x000fe20003f4e000 */
[----:B-1----:R-:W-:Y:S01]  /*126b0*/  @!P5 FMUL R191, R191, R191 ;  /* 0x000000bfbfbfd220 */ /* 0x002fe20000400000 */
[----:B------:R-:W-:-:S03]  /*126c0*/  FSETP.GEU.AND P5, PT, R210, -126, PT ;  /* 0xc2fc0000d200780b */ /* 0x000fc60003fae000 */
[----:B------:R-:W1:Y:S02]  /*126d0*/  MUFU.EX2 R194, R194 ;  /* 0x000000c200c27308 */ /* 0x000e640000000800 */
[----:B------:R-:W-:Y:S01]  /*126e0*/  @!P4 FMUL R190, R190, 0.5 ;  /* 0x3f000000bebec820 */ /* 0x000fe20000400000 */
[--C-:B------:R-:W-:Y:S01]  /*126f0*/  FFMA R203, R203, UR7, -R0.reuse ;  /* 0x00000007cbcb7c23 */ /* 0x100fe20008000800 */
[--C-:B------:R-:W-:Y:S01]  /*12700*/  FFMA R198, R198, UR7, -R0.reuse ;  /* 0x00000007c6c67c23 */ /* 0x100fe20008000800 */
[--C-:B------:R-:W-:Y:S01]  /*12710*/  FFMA R206, R206, UR7, -R0.reuse ;  /* 0x00000007cece7c23 */ /* 0x100fe20008000800 */
[--C-:B------:R-:W-:Y:S01]  /*12720*/  FFMA R211, R211, UR7, -R0.reuse ;  /* 0x00000007d3d37c23 */ /* 0x100fe20008000800 */
[----:B--2---:R-:W-:Y:S01]  /*12730*/  @!P3 FMUL R165, R165, R165 ;  /* 0x000000a5a5a5b220 */ /* 0x004fe20000400000 */
[----:B------:R-:W-:Y:S01]  /*12740*/  FSETP.GEU.AND P3, PT, R202, -126, PT ;  /* 0xc2fc0000ca00780b */ /* 0x000fe20003f6e000 */
[----:B------:R-:W-:Y:S01]  /*12750*/  @!P2 FMUL R195, R195, 0.5 ;  /* 0x3f000000c3c3a820 */ /* 0x000fe20000400000 */
[--C-:B------:R-:W-:Y:S01]  /*12760*/  FFMA R207, R207, UR7, -R0.reuse ;  /* 0x00000007cfcf7c23 */ /* 0x100fe20008000800 */
[--C-:B------:R-:W-:Y:S01]  /*12770*/  FFMA R167, R167, UR7, -R0.reuse ;  /* 0x00000007a7a77c23 */ /* 0x100fe20008000800 */
[--C-:B------:R-:W-:Y:S01]  /*12780*/  FFMA R183, R183, UR7, -R0.reuse ;  /* 0x00000007b7b77c23 */ /* 0x100fe20008000800 */
[----:B------:R-:W-:Y:S01]  /*12790*/  @!P5 FMUL R210, R210, 0.5 ;  /* 0x3f000000d2d2d820 */ /* 0x000fe20000400000 */
[----:B------:R-:W2:Y:S01]  /*127a0*/  MUFU.EX2 R190, R190 ;  /* 0x000000be00be7308 */ /* 0x000ea20000000800 */
[--C-:B------:R-:W-:Y:S01]  /*127b0*/  FFMA R199, R199, UR7, -R0.reuse ;  /* 0x00000007c7c77c23 */ /* 0x100fe20008000800 */
[--C-:B------:R-:W-:Y:S01]  /*127c0*/  FFMA R214, R214, UR7, -R0.reuse ;  /* 0x00000007d6d67c23 */ /* 0x100fe20008000800 */
[----:B------:R-:W-:Y:S01]  /*127d0*/  FFMA R215, R215, UR7, -R0 ;  /* 0x00000007d7d77c23 */ /* 0x000fe20008000800 */
[----:B------:R-:W3:Y:S03]  /*127e0*/  LDL.LU R187, [R1+0x1c8] ;  /* 0x0001c80001bb7983 */ /* 0x000ee60000300800 */
[----:B------:R-:W-:Y:S01]  /*127f0*/  @!P3 FMUL R202, R202, 0.5 ;  /* 0x3f000000cacab820 */ /* 0x000fe20000400000 */
[----:B------:R2:W2:Y:S01]  /*12800*/  MUFU.EX2 R161, R195 ;  /* 0x000000c300a17308 */ /* 0x0004a20000000800 */
[----:B-1----:R-:W-:Y:S01]  /*12810*/  @!P6 FMUL R194, R194, R194 ;  /* 0x000000c2c2c2e220 */ /* 0x002fe20000400000 */
[----:B------:R-:W-:-:S06]  /*12820*/  FSETP.GEU.AND P6, PT, R203, -126, PT ;  /* 0xc2fc0000cb00780b */ /* 0x000fcc0003fce000 */
[----:B------:R-:W1:Y:S01]  /*12830*/  MUFU.EX2 R202, R202 ;  /* 0x000000ca00ca7308 */ /* 0x000e620000000800 */
[----:B--2---:R-:W-:Y:S01]  /*12840*/  @!P4 FMUL R190, R190, R190 ;  /* 0x000000bebebec220 */ /* 0x004fe20000400000 */
[----:B------:R-:W-:Y:S01]  /*12850*/  FSETP.GEU.AND P4, PT, R198, -126, PT ;  /* 0xc2fc0000c600780b */ /* 0x000fe20003f8e000 */
[----:B------:R-:W-:Y:S01]  /*12860*/  FADD R153, R154, R186 ;  /* 0x000000ba9a997221 */ /* 0x000fe20000000000 */
[----:B------:R-:W2:Y:S03]  /*12870*/  LDL.LU R195, [R1+0x1bc] ;  /* 0x0001bc0001c37983 */ /* 0x000ea60000300800 */
[----:B------:R-:W-:Y:S01]  /*12880*/  @!P6 FMUL R203, R203, 0.5 ;  /* 0x3f000000cbcbe820 */ /* 0x000fe20000400000 */
[----:B------:R-:W1:Y:S01]  /*12890*/  MUFU.EX2 R210, R210 ;  /* 0x000000d200d27308 */ /* 0x000e620000000800 */
[----:B------:R-:W-:Y:S01]  /*128a0*/  @!P2 FMUL R161, R161, R161 ;  /* 0x000000a1a1a1a220 */ /* 0x000fe20000400000 */
[----:B------:R-:W-:-:S05]  /*128b0*/  FSETP.GEU.AND P2, PT, R206, -126, PT ;  /* 0xc2fc0000ce00780b */ /* 0x000fca0003f4e000 */
[----:B------:R-:W-:Y:S01]  /*128c0*/  @!P4 FMUL R198, R198, 0.5 ;  /* 0x3f000000c6c6c820 */ /* 0x000fe20000400000 */
[----:B------:R4:W4:Y:S01]  /*128d0*/  MUFU.EX2 R157, R203 ;  /* 0x000000cb009d7308 */ /* 0x0009220000000800 */
[----:B-1----:R-:W-:Y:S01]  /*128e0*/  @!P3 FMUL R202, R202, R202 ;  /* 0x000000cacacab220 */ /* 0x002fe20000400000 */
[----:B------:R-:W-:Y:S01]  /*128f0*/  FSETP.GEU.AND P3, PT, R211, -126, PT ;  /* 0xc2fc0000d300780b */ /* 0x000fe20003f6e000 */
[----:B------:R-:W-:Y:S01]  /*12900*/  @!P5 FMUL R210, R210, R210 ;  /* 0x000000d2d2d2d220 */ /* 0x000fe20000400000 */
[----:B------:R-:W-:Y:S01]  /*12910*/  FSETP.GEU.AND P5, PT, R207, -126, PT ;  /* 0xc2fc0000cf00780b */ /* 0x000fe20003fae000 */
[----:B------:R-:W-:Y:S02]  /*12920*/  FADD R0, R170, R202 ;  /* 0x000000caaa007221 */ /* 0x000fe40000000000 */
[----:B------:R-:W-:Y:S01]  /*12930*/  @!P2 FMUL R206, R206, 0.5 ;  /* 0x3f000000cecea820 */ /* 0x000fe20000400000 */
[----:B------:R-:W1:Y:S01]  /*12940*/  MUFU.EX2 R198, R198 ;  /* 0x000000c600c67308 */ /* 0x000e620000000800 */
[----:B----4-:R-:W4:Y:S01]  /*12950*/  LDL.LU R203, [R1+0x1b8] ;  /* 0x0001b80001cb7983 */ /* 0x010f220000300800 */
[----:B------:R-:W-:Y:S01]  /*12960*/  FADD R155, R153, R0 ;  /* 0x00000000999b7221 */ /* 0x000fe20000000000 */
[----:B------:R-:W-:Y:S01]  /*12970*/  FADD R153, R162, R194 ;  /* 0x000000c2a2997221 */ /* 0x000fe20000000000 */
[----:B------:R-:W-:-:S03]  /*12980*/  FADD R0, R3, R210 ;  /* 0x000000d203007221 */ /* 0x000fc60000000000 */
[----:B------:R-:W-:Y:S01]  /*12990*/  @!P3 FMUL R211, R211, 0.5 ;  /* 0x3f000000d3d3b820 */ /* 0x000fe20000400000 */
[----:B------:R-:W-:Y:S01]  /*129a0*/  @!P6 FMUL R157, R157, R157 ;  /* 0x0000009d9d9de220 */ /* 0x000fe20000400000 */
[----:B------:R-:W-:Y:S01]  /*129b0*/  FADD R0, R153, R0 ;  /* 0x0000000099007221 */ /* 0x000fe20000000000 */
[----:B------:R-:W1:Y:S01]  /*129c0*/  MUFU.EX2 R206, R206 ;  /* 0x000000ce00ce7308 */ /* 0x000e620000000800 */
[----:B------:R-:W-:Y:S01]  /*129d0*/  @!P5 FMUL R207, R207, 0.5 ;  /* 0x3f000000cfcfd820 */ /* 0x000fe20000400000 */
[----:B------:R-:W-:-:S06]  /*129e0*/  FSETP.GEU.AND P6, PT, R214, -126, PT ;  /* 0xc2fc0000d600780b */ /* 0x000fcc0003fce000 */
[----:B------:R1:W1:Y:S08]  /*129f0*/  MUFU.EX2 R153, R211 ;  /* 0x000000d300997308 */ /* 0x0002700000000800 */
[----:B------:R-:W1:Y:S01]  /*12a00*/  MUFU.EX2 R159, R207 ;  /* 0x000000cf009f7308 */ /* 0x000e620000000800 */
[----:B------:R-:W-:Y:S01]  /*12a10*/  @!P6 FMUL R214, R214, 0.5 ;  /* 0x3f000000d6d6e820 */ /* 0x000fe20000400000 */
[----:B------:R-:W-:Y:S01]  /*12a20*/  FADD R180, R155, R0 ;  /* 0x000000009bb47221 */ /* 0x000fe20000000000 */
[----:B------:R-:W-:Y:S01]  /*12a30*/  FADD R155, R181, R165 ;  /* 0x000000a5b59b7221 */ /* 0x000fe20000000000 */
[----:B------:R-:W-:Y:S01]  /*12a40*/  FADD R0, R173, R157 ;  /* 0x0000009dad007221 */ /* 0x000fe20000000000 */
[----:B-1----:R-:W-:Y:S01]  /*12a50*/  @!P4 FMUL R198, R198, R198 ;  /* 0x000000c6c6c6c220 */ /* 0x002fe20000400000 */
[----:B------:R-:W-:Y:S01]  /*12a60*/  @!P2 FMUL R206, R206, R206 ;  /* 0x000000cececea220 */ /* 0x000fe20000400000 */
[----:B------:R-:W-:Y:S01]  /*12a70*/  FSETP.GEU.AND P4, PT, R167, -126, PT ;  /* 0xc2fc0000a700780b */ /* 0x000fe20003f8e000 */
[----:B------:R-:W3:Y:S01]  /*12a80*/  LDL.LU R211, [R1+0x1ac] ;  /* 0x0001ac0001d37983 */ /* 0x000ee20000300800 */
[----:B------:R-:W-:Y:S01]  /*12a90*/  @!P3 FMUL R153, R153, R153 ;  /* 0x000000999999b220 */ /* 0x000fe20000400000 */
[----:B------:R-:W-:Y:S01]  /*12aa0*/  FSETP.GEU.AND P2, PT, R183, -126, PT ;  /* 0xc2fc0000b700780b */ /* 0x000fe20003f4e000 */
[----:B------:R-:W-:Y:S01]  /*12ab0*/  FADD R163, R155, R0 ;  /* 0x000000009ba37221 */ /* 0x000fe20000000000 */
[----:B------:R-:W-:Y:S01]  /*12ac0*/  FSETP.GEU.AND P3, PT, R199, -126, PT ;  /* 0xc2fc0000c700780b */ /* 0x000fe20003f6e000 */
[----:B------:R-:W1:Y:S01]  /*12ad0*/  MUFU.EX2 R214, R214 ;  /* 0x000000d600d67308 */ /* 0x000e620000000800 */
[----:B------:R-:W-:Y:S01]  /*12ae0*/  FADD R155, R177, R161 ;  /* 0x000000a1b19b7221 */ /* 0x000fe20000000000 */
[----:B------:R-:W-:Y:S01]  /*12af0*/  @!P5 FMUL R159, R159, R159 ;  /* 0x0000009f9f9fd220 */ /* 0x000fe20000400000 */
[----:B------:R-:W-:Y:S01]  /*12b00*/  FSETP.GEU.AND P5, PT, R215, -126, PT ;  /* 0xc2fc0000d700780b */ /* 0x000fe20003fae000 */
[----:B------:R-:W-:-:S03]  /*12b10*/  FADD R0, R169, R153 ;  /* 0x00000099a9007221 */ /* 0x000fc60000000000 */
[----:B------:R-:W-:Y:S01]  /*12b20*/  @!P4 FMUL R167, R167, 0.5 ;  /* 0x3f000000a7a7c820 */ /* 0x000fe20000400000 */
[----:B------:R-:W2:Y:S01]  /*12b30*/  LDL.LU R207, [R1+0x1a8] ;  /* 0x0001a80001cf7983 */ /* 0x000ea20000300800 */
[----:B------:R-:W-:Y:S01]  /*12b40*/  FADD R0, R155, R0 ;  /* 0x000000009b007221 */ /* 0x000fe20000000000 */
[----:B------:R-:W-:Y:S01]  /*12b50*/  FADD R155, R4, R206 ;  /* 0x000000ce049b7221 */ /* 0x000fe20000000000 */
[----:B------:R-:W-:Y:S01]  /*12b60*/  @!P2 FMUL R183, R183, 0.5 ;  /* 0x3f000000b7b7a820 */ /* 0x000fe20000400000 */
[----:B------:R-:W-:Y:S01]  /*12b70*/  @!P3 FMUL R199, R199, 0.5 ;  /* 0x3f000000c7c7b820 */ /* 0x000fe20000400000 */
[----:B------:R-:W-:Y:S01]  /*12b80*/  FADD R178, R163, R0 ;  /* 0x00000000a3b27221 */ /* 0x000fe20000000000 */
[----:B------:R-:W-:Y:S01]  /*12b90*/  FADD R163, R158, R190 ;  /* 0x000000be9ea37221 */ /* 0x000fe20000000000 */
[----:B------:R-:W-:Y:S01]  /*12ba0*/  FMUL R0, R172, UR7 ;  /* 0x00000007ac007c20 */ /* 0x000fe20008400000 */
[----:B------:R1:W1:Y:S01]  /*12bb0*/  MUFU.EX2 R179, R167 ;  /* 0x000000a700b37308 */ /* 0x0002620000000800 */
[----:B------:R-:W-:Y:S01]  /*12bc0*/  @!P5 FMUL R215, R215, 0.5 ;  /* 0x3f000000d7d7d820 */ /* 0x000fe20000400000 */
[----:B------:R-:W-:Y:S01]  /*12bd0*/  FADD R174, R163, R155 ;  /* 0x0000009ba3ae7221 */ /* 0x000fe20000000000 */
[----:B-1----:R-:W-:Y:S01]  /*12be0*/  @!P6 FMUL R214, R214, R214 ;  /* 0x000000d6d6d6e220 */ /* 0x002fe20000400000 */
[----:B------:R-:W-:-:S04]  /*12bf0*/  FSETP.GEU.AND P6, PT, R0, -126, PT ;  /* 0xc2fc00000000780b */ /* 0x000fc80003fce000 */
[----:B------:R-:W1:Y:S01]  /*12c00*/  MUFU.EX2 R171, R183 ;  /* 0x000000b700ab7308 */ /* 0x000e620000000800 */
[----:B------:R-:W-:-:S07]  /*12c10*/  FADD R172, R166, R198 ;  /* 0x000000c6a6ac7221 */ /* 0x000fce0000000000 */
[----:B------:R-:W1:Y:S01]  /*12c20*/  MUFU.EX2 R163, R199 ;  /* 0x000000c700a37308 */ /* 0x000e620000000800 */
[----:B------:R-:W-:-:S07]  /*12c30*/  FADD R167, R2, R214 ;  /* 0x000000d602a77221 */ /* 0x000fce0000000000 */
[----:B------:R1:W1:Y:S01]  /*12c40*/  MUFU.EX2 R155, R215 ;  /* 0x000000d7009b7308 */ /* 0x0002620000000800 */
[----:B------:R-:W-:Y:S01]  /*12c50*/  FADD R167, R172, R167 ;  /* 0x000000a7aca77221 */ /* 0x000fe20000000000 */
[----:B------:R-:W-:Y:S01]  /*12c60*/  @!P6 FMUL R0, R0, 0.5 ;  /* 0x3f0000000000e820 */ /* 0x000fe20000400000 */
[----:B------:R-:W-:Y:S01]  /*12c70*/  FADD R172, R5, R191 ;  /* 0x000000bf05ac7221 */ /* 0x000fe20000000000 */
[----:B------:R-:W-:Y:S01]  /*12c80*/  @!P4 FMUL R179, R179, R179 ;  /* 0x000000b3b3b3c220 */ /* 0x000fe20000400000 */
[----:B------:R-:W-:Y:S01]  /*12c90*/  FADD R176, R174, R167 ;  /* 0x000000a7aeb07221 */ /* 0x000fe20000000000 */
[----:B------:R-:W-:Y:S01]  /*12ca0*/  FADD R167, R175, R159 ;  /* 0x0000009fafa77221 */ /* 0x000fe20000000000 */
[----:B-1----:R-:W-:Y:S01]  /*12cb0*/  @!P2 FMUL R171, R171, R171 ;  /* 0x000000abababa220 */ /* 0x002fe20000400000 */
[----:B------:R-:W4:Y:S01]  /*12cc0*/  LDL.LU R183, [R1+0x19c] ;  /* 0x00019c0001b77983 */ /* 0x000f220000300800 */
[----:B------:R-:W-:Y:S01]  /*12cd0*/  @!P3 FMUL R163, R163, R163 ;  /* 0x000000a3a3a3b220 */ /* 0x000fe20000400000 */
[----:B------:R-:W-:Y:S01]  /*12ce0*/  FADD R174, R172, R167 ;  /* 0x000000a7acae7221 */ /* 0x000fe20000000000 */
[----:B------:R-:W1:Y:S01]  /*12cf0*/  MUFU.EX2 R0, R0 ;  /* 0x0000000000007308 */ /* 0x000e620000000800 */
[----:B------:R-:W3:Y:S01]  /*12d00*/  LDL.LU R199, [R1+0x198] ;  /* 0x0001980001c77983 */ /* 0x000ee20000300800 */
[----:B------:R-:W-:-:S03]  /*12d10*/  FADD R172, R179, R163 ;  /* 0x000000a3b3ac7221 */ /* 0x000fc60000000000 */
[----:B------:R-:W2:Y:S01]  /*12d20*/  LDL.LU R215, [R1+0x18c] ;  /* 0x00018c0001d77983 */ /* 0x000ea20000300800 */
[----:B------:R-:W-:-:S04]  /*12d30*/  @!P5 FMUL R155, R155, R155 ;  /* 0x0000009b9b9bd220 */ /* 0x000fc80000400000 */
[----:B------:R-:W-:-:S04]  /*12d40*/  FADD R167, R171, R155 ;  /* 0x0000009baba77221 */ /* 0x000fc80000000000 */
[----:B------:R-:W-:-:S04]  /*12d50*/  FADD R167, R172, R167 ;  /* 0x000000a7aca77221 */ /* 0x000fc80000000000 */
[----:B------:R-:W-:Y:S01]  /*12d60*/  FADD R167, R174, R167 ;  /* 0x000000a7aea77221 */ /* 0x000fe20000000000 */
[----:B------:R-:W-:Y:S01]  /*12d70*/  FADD R172, R180, R176 ;  /* 0x000000b0b4ac7221 */ /* 0x000fe20000000000 */
[----:B-1----:R-:W-:Y:S01]  /*12d80*/  @!P6 FMUL R0, R0, R0 ;  /* 0x000000000000e220 */ /* 0x002fe20000400000 */
[----:B------:R-:W4:Y:S01]  /*12d90*/  LDL.LU R174, [R1+0x188] ;  /* 0x0001880001ae7983 */ /* 0x000f220000300800 */
[----:B------:R-:W-:-:S03]  /*12da0*/  FADD R167, R178, R167 ;  /* 0x000000a7b2a77221 */ /* 0x000fc60000000000 */
[----:B------:R-:W3:Y:S01]  /*12db0*/  LDL.LU R178, [R1+0x17c] ;  /* 0x00017c0001b27983 */ /* 0x000ee20000300800 */
[----:B------:R-:W-:Y:S01]  /*12dc0*/  FADD R167, R172, R167 ;  /* 0x000000a7aca77221 */ /* 0x000fe20000000000 */
[-C--:B------:R-:W-:Y:S02]  /*12dd0*/  FMUL R102, R102, R0.reuse ;  /* 0x0000000066667220 */ /* 0x080fe40000400000 */
[----:B------:R-:W2:Y:S01]  /*12de0*/  LDL.LU R176, [R1+0x178] ;  /* 0x0001780001b07983 */ /* 0x000ea20000300800 */
[----:B------:R-:W-:Y:S01]  /*12df0*/  FFMA R219, R0, R219, R167 ;  /* 0x000000db00db7223 */ /* 0x000fe200000000a7 */
[----:B------:R-:W-:Y:S02]  /*12e00*/  F2FP.F16.F32.PACK_AB R180, R20, R21 ;  /* 0x0000001514b4723e */ /* 0x000fe400000000ff */
[----:B------:R-:W4:Y:S01]  /*12e10*/  LDL.LU R172, [R1+0x16c] ;  /* 0x00016c0001ac7983 */ /* 0x000f220000300800 */
[----:B------:R-:W-:Y:S01]  /*12e20*/  FMUL R103, R103, R0 ;  /* 0x0000000067677220 */ /* 0x000fe20000400000 */
[----:B------:R-:W-:-:S02]  /*12e30*/  F2FP.F16.F32.PACK_AB R182, R17, R19 ;  /* 0x0000001311b6723e */ /* 0x000fc400000000ff */
[----:B------:R-:W3:Y:S01]  /*12e40*/  LDL.LU R167, [R1+0x168] ;  /* 0x0001680001a77983 */ /* 0x000ee20000300800 */
[----:B------:R-:W-:-:S03]  /*12e50*/  FMUL R106, R106, R0 ;  /* 0x000000006a6a7220 */ /* 0x000fc60000400000 */
[----:B------:R-:W2:Y:S01]  /*12e60*/  LDL.LU R21, [R1+0x158] ;  /* 0x0001580001157983 */ /* 0x000ea20000300800 */
[----:B------:R-:W-:-:S03]  /*12e70*/  FMUL R107, R107, R0 ;  /* 0x000000006b6b7220 */ /* 0x000fc60000400000 */
[----:B------:R-:W4:Y:S04]  /*12e80*/  LDL.LU R20, [R1+0x15c] ;  /* 0x00015c0001147983 */ /* 0x000f280000300800 */
[----:B------:R-:W3:Y:S01]  /*12e90*/  LDL.LU R19, [R1+0x14c] ;  /* 0x00014c0001137983 */ /* 0x000ee20000300800 */
[-C--:B------:R-:W-:Y:S01]  /*12ea0*/  FMUL R110, R110, R0.reuse ;  /* 0x000000006e6e7220 */ /* 0x080fe20000400000 */
[-C--:B------:R-:W-:Y:S01]  /*12eb0*/  FMUL R111, R111, R0.reuse ;  /* 0x000000006f6f7220 */ /* 0x080fe20000400000 */
[-C--:B------:R-:W-:Y:S01]  /*12ec0*/  FMUL R114, R114, R0.reuse ;  /* 0x0000000072727220 */ /* 0x080fe20000400000 */
[----:B------:R1:W-:Y:S01]  /*12ed0*/  STL [R1+0x8], R102 ;  /* 0x0000086601007387 */ /* 0x0003e20000100800 */
        /* <DEDUP_REMOVED lines=9> */
[----:B-1----:R-:W4:Y:S01]  /*12f70*/  LDL.LU R102, [R1+0x32c] ;  /* 0x00032c0001667983 */ /* 0x002f220000300800 */
        /* <DEDUP_REMOVED lines=37> */
[----:B------:R-:W-:Y:S01]  /*131d0*/  ULEA UR9, UR8, UR4, 0x3 ;  /* 0x0000000408097291 */ /* 0x000fe2000f8e183f */
[----:B------:R-:W-:Y:S01]  /*131e0*/  SHF.L.U32 R17, R217, 0x1f, RZ ;  /* 0x0000001fd9117819 */ /* 0x000fe200000006ff */
[----:B-1----:R-:W4:Y:S04]  /*131f0*/  LDL.LU R107, [R1+0x320] ;  /* 0x00032000016b7983 */ /* 0x002f280000300800 */
[----:B------:R1:W-:Y:S03]  /*13200*/  STL [R1+0x28], R110 ;  /* 0x0000286e01007387 */ /* 0x0003e60000100800 */
[----:B------:R1:W2:Y:S02]  /*13210*/  SYNCS.PHASECHK.TRANS64.TRYWAIT P2, [UR9+0xc4400], R17 ;  /* 0x0c440011ff0075a7 */ /* 0x0002a40008040149 */
[----:B-1----:R-:W4:Y:S04]  /*13220*/  LDL.LU R110, [R1+0x31c] ;  /* 0x00031c00016e7983 */ /* 0x002f280000300800 */
[----:B------:R1:W-:Y:S04]  /*13230*/  STL [R1+0x2c], R111 ;  /* 0x00002c6f01007387 */ /* 0x0003e80000100800 */
        /* <DEDUP_REMOVED lines=42> */
[----:B-1----:R1:W5:Y:S04]  /*134e0*/  LDL.LU R235, [R1+0x2c4] ;  /* 0x0002c40001eb7983 */ /* 0x0023680000300800 */
[----:B------:R2:W-:Y:S04]  /*134f0*/  STL [R1+0xdc], R234 ;  /* 0x0000dcea01007387 */ /* 0x0005e80000100800 */
[----:B--2---:R1:W5:Y:S04]  /*13500*/  LDL.LU R234, [R1+0x2c0] ;  /* 0x0002c00001ea7983 */ /* 0x0043680000300800 */
        /* <DEDUP_REMOVED lines=12> */
[----:B------:R2:W-:Y:S01]  /*135d0*/  STL [R1+0x118], R227 ;  /* 0x000118e301007387 */ /* 0x0005e20000100800 */
[----:B---3--:R-:W-:-:S03]  /*135e0*/  FMUL R19, R19, R0 ;  /* 0x0000000013137220 */ /* 0x008fc60000400000 */
[----:B--2---:R1:W5:Y:S04]  /*135f0*/  LDL.LU R227, [R1+0x2a4] ;  /* 0x0002a40001e37983 */ /* 0x0043680000300800 */
[----:B------:R2:W-:Y:S01]  /*13600*/  STL [R1+0x11c], R226 ;  /* 0x00011ce201007387 */ /* 0x0005e20000100800 */
[-C--:B------:R-:W-:Y:S01]  /*13610*/  FMUL R21, R21, R0.reuse ;  /* 0x0000000015157220 */ /* 0x080fe20000400000 */
[-C--:B----4-:R-:W-:Y:S02]  /*13620*/  FMUL R20, R20, R0.reuse ;  /* 0x0000000014147220 */ /* 0x090fe40000400000 */
[----:B--2---:R1:W5:Y:S04]  /*13630*/  LDL.LU R226, [R1+0x2a0] ;  /* 0x0002a00001e27983 */ /* 0x0043680000300800 */
[----:B------:R2:W-:Y:S01]  /*13640*/  STL [R1+0x128], R225 ;  /* 0x000128e101007387 */ /* 0x0005e20000100800 */
[-C--:B------:R-:W-:Y:S01]  /*13650*/  FMUL R167, R167, R0.reuse ;  /* 0x00000000a7a77220 */ /* 0x080fe20000400000 */
[----:B------:R-:W-:-:S02]  /*13660*/  FMUL R172, R172, R0 ;  /* 0x00000000acac7220 */ /* 0x000fc40000400000 */
[----:B--2---:R1:W5:Y:S04]  /*13670*/  LDL.LU R225, [R1+0x29c] ;  /* 0x00029c0001e17983 */ /* 0x0043680000300800 */
[----:B------:R2:W-:Y:S01]  /*13680*/  STL [R1+0x12c], R224 ;  /* 0x00012ce001007387 */ /* 0x0005e20000100800 */
[-C--:B------:R-:W-:Y:S01]  /*13690*/  FMUL R176, R176, R0.reuse ;  /* 0x00000000b0b07220 */ /* 0x080fe20000400000 */
[-C--:B------:R-:W-:Y:S02]  /*136a0*/  FMUL R178, R178, R0.reuse ;  /* 0x00000000b2b27220 */ /* 0x080fe40000400000 */
        /* <DEDUP_REMOVED lines=13> */
[----:B------:R-:W-:Y:S04]  /*13780*/  STL [R1+0x14c], R19 ;  /* 0x00014c1301007387 */ /* 0x000fe80000100800 */
[----:B------:R-:W-:Y:S04]  /*13790*/  STL [R1+0x158], R21 ;  /* 0x0001581501007387 */ /* 0x000fe80000100800 */
[----:B------:R-:W-:Y:S04]  /*137a0*/  STL [R1+0x15c], R20 ;  /* 0x00015c1401007387 */ /* 0x000fe80000100800 */
[----:B------:R-:W-:Y:S04]  /*137b0*/  STL [R1+0x168], R167 ;  /* 0x000168a701007387 */ /* 0x000fe80000100800 */
[----:B------:R-:W-:Y:S01]  /*137c0*/  STL [R1+0x16c], R172 ;  /* 0x00016cac01007387 */ /* 0x000fe20000100800 */
[----:B------:R-:W-:-:S03]  /*137d0*/  FMUL R203, R203, R0 ;  /* 0x00000000cbcb7220 */ /* 0x000fc60000400000 */
[----:B------:R-:W-:Y:S01]  /*137e0*/  STL [R1+0x178], R176 ;  /* 0x000178b001007387 */ /* 0x000fe20000100800 */
[----:B------:R-:W-:-:S03]  /*137f0*/  FMUL R195, R195, R0 ;  /* 0x00000000c3c37220 */ /* 0x000fc60000400000 */
[----:B------:R-:W-:Y:S01]  /*13800*/  STL [R1+0x17c], R178 ;  /* 0x00017cb201007387 */ /* 0x000fe20000100800 */
[----:B------:R-:W-:-:S03]  /*13810*/  FMUL R187, R187, R0 ;  /* 0x00000000bbbb7220 */ /* 0x000fc60000400000 */
        /* <DEDUP_REMOVED lines=15> */
[----:B------:R1:W-:Y:S01]  /*13910*/  STL [R1+0x1fc], R221 ;  /* 0x0001fcdd01007387 */ /* 0x0003e20000100800 */
[----:B------:R-:W-:Y:S01]  /*13920*/  F2FP.F16.F32.PACK_AB R181, R181, R154 ;  /* 0x0000009ab5b5723e */ /* 0x000fe200000000ff */
[----:B------:R-:W-:Y:S01]  /*13930*/  FMUL R26, R26, R0 ;  /* 0x000000001a1a7220 */ /* 0x000fe20000400000 */
[----:B--2---:R-:W-:Y:S01]  /*13940*/  F2FP.F16.F32.PACK_AB R183, R5, R158 ;  /* 0x0000009e05b7723e */ /* 0x004fe200000000ff */
[----:B------:R-:W-:Y:S01]  /*13950*/  FMUL R27, R27, R0 ;  /* 0x000000001b1b7220 */ /* 0x000fe20000400000 */
[----:B------:R-:W-:Y:S01]  /*13960*/  F2FP.F16.F32.PACK_AB R177, R177, R162 ;  /* 0x000000a2b1b1723e */ /* 0x000fe200000000ff */
[----:B------:R-:W-:Y:S01]  /*13970*/  FMUL R30, R30, R0 ;  /* 0x000000001e1e7220 */ /* 0x000fe20000400000 */
[----:B------:R-:W-:Y:S01]  /*13980*/  F2FP.F16.F32.PACK_AB R179, R179, R166 ;  /* 0x000000a6b3b3723e */ /* 0x000fe200000000ff */
[----:B------:R-:W-:Y:S01]  /*13990*/  FMUL R31, R31, R0 ;  /* 0x000000001f1f7220 */ /* 0x000fe20000400000 */
[----:B------:R-:W-:Y:S01]  /*139a0*/  F2FP.F16.F32.PACK_AB R173, R173, R170 ;  /* 0x000000aaadad723e */ /* 0x000fe200000000ff */
        /* <DEDUP_REMOVED lines=60> */
[----:B------:R-:W-:-:S02]  /*13d70*/  F2FP.F16.F32.PACK_AB R176, R16, R18 ;  /* 0x0000001210b0723e */ /* 0x000fc400000000ff */
[----:B------:R-:W-:Y:S02]  /*13d80*/  F2FP.F16.F32.PACK_AB R178, R14, R15 ;  /* 0x0000000f0eb2723e */ /* 0x000fe400000000ff */
[----:B------:R-:W-:Y:S02]  /*13d90*/  F2FP.F16.F32.PACK_AB R172, R12, R13 ;  /* 0x0000000d0cac723e */ /* 0x000fe400000000ff */
[----:B------:R-:W-:Y:S02]  /*13da0*/  F2FP.F16.F32.PACK_AB R174, R10, R11 ;  /* 0x0000000b0aae723e */ /* 0x000fe400000000ff */
[----:B------:R-:W-:Y:S02]  /*13db0*/  F2FP.F16.F32.PACK_AB R175, R175, R4 ;  /* 0x00000004afaf723e */ /* 0x000fe400000000ff */
[----:B------:R-:W-:Y:S02]  /*13dc0*/  F2FP.F16.F32.PACK_AB R168, R168, R9 ;  /* 0x00000009a8a8723e */ /* 0x000fe400000000ff */
        /* <DEDUP_REMOVED lines=17> */
[----:B------:R-:W-:Y:S01]  /*13ee0*/  F2FP.F16.F32.PACK_AB R154, R7, R212 ;  /* 0x000000d4079a723e */ /* 0x000fe200000000ff */
[----:B-1----:R-:W-:Y:S06]  /*13ef0*/  @!P0 BRA `(.L_x_29) ;  /* 0x0000000000048947 */ /* 0x002fec0003800000 */
[----:B------:R-:W-:Y:S01]  /*13f00*/  BPT.TRAP 0x1 ;  /* 0x000000040000795c */ /* 0x000fe20000300000 */
.L_x_29:
[----:B------:R-:W-:Y:S05]  /*13f10*/  @P2 BRA `(.L_x_30) ;  /* 0x0000000000082947 */ /* 0x000fea0003800000 */
[----:B------:R-:W1:Y:S02]  /*13f20*/  SYNCS.PHASECHK.TRANS64.TRYWAIT P2, [UR9+0xc4400], R17 ;  /* 0x0c440011ff0075a7 */ /* 0x000e640008040149 */
[----:B-1----:R-:W-:Y:S05]  /*13f30*/  @!P2 BRA `(.L_x_31) ;  /* 0x000001300010a947 */ /* 0x002fea0003800000 */
.L_x_30:
        /* <DEDUP_REMOVED lines=64> */
[----:B--2---:R-:W2:Y:S04]  /*14340*/  LDL.LU.64 R24, [R1] ;  /* 0x0000000001187983 */ /* 0x004ea80000300a00 */
        /* <DEDUP_REMOVED lines=63> */
[----:B------:R-:W-:Y:S01]  /*14740*/  ULEA UR9, UR8, UR6, 0xd ;  /* 0x0000000608097291 */ /* 0x000fe2000f8e683f */
[----:B------:R-:W-:-:S02]  /*14750*/  UMOV UR11, 0x40000040 ;  /* 0x40000040000b7882 */ /* 0x000fc40000000000 */
[----:B------:R-:W-:Y:S04]  /*14760*/  STL [R1+0xce4], R168 ;  /* 0x000ce4a801007387 */ /* 0x000fe80000100800 */
[----:B------:R-:W-:Y:S01]  /*14770*/  UMOV UR10, UR9 ;  /* 0x00000009000a7c82 */ /* 0x000fe20008000000 */
        /* <DEDUP_REMOVED lines=12> */
[----:B-----5:R-:W-:Y:S04]  /*14840*/  STL [R1+0x4dc], R235 ;  /* 0x0004dceb01007387 */ /* 0x020fe80000100800 */
        /* <DEDUP_REMOVED lines=18> */
[----:B------:R3:W-:Y:S01]  /*14970*/  STL [R1+0x490], R22 ;  /* 0x0004901601007387 */ /* 0x0007e20000100800 */
[----:B--2---:R-:W-:-:S06]  /*14980*/  WARPGROUP.ARRIVE ;  /* 0x00000000000079c5 */ /* 0x004fcc0000000000 */
[----:B------:R-:W-:Y:S03]  /*14990*/  HGMMA.64x256x16.F32 R24, R180, gdesc[UR8].tnspB, R24, gsb0 ;  /* 0x43e00008b4187df0 */ /* 0x000fe60008000818 */
[----:B------:R-:W-:Y:S02]  /*149a0*/  WARPGROUP.DEPBAR.LE gsb0, 0x0 ;  /* 0x00008000000079c5 */ /* 0x000fe40000010000 */
[----:B------:R-:W-:Y:S01]  /*149b0*/  STL.64 [R1], R24 ;  /* 0x0000001801007387 */ /* 0x000fe20000100a00 */
[----:B------:R-:W-:Y:S01]  /*149c0*/  MOV R2, R150 ;  /* 0x0000009600027202 */ /* 0x000fe20000000f00 */
[----:B------:R-:W-:Y:S01]  /*149d0*/  IMAD.MOV.U32 R3, RZ, RZ, R149 ;  /* 0x000000ffff037224 */ /* 0x000fe200078e0095 */
[----:B-1----:R-:W-:Y:S01]  /*149e0*/  MOV R0, R151 ;  /* 0x0000009700007202 */ /* 0x002fe20000000f00 */
        /* <DEDUP_REMOVED lines=25> */
[----:B---3--:R-:W-:Y:S01]  /*14b80*/  MOV R22, R130 ;  /* 0x0000008200167202 */ /* 0x008fe20000000f00 */
        /* <DEDUP_REMOVED lines=143> */
[----:B------:R-:W-:-:S02]  /*15480*/  UMOV UR11, 0x40000040 ;  /* 0x40000040000b7882 */ /* 0x000fc40000000000 */
[----:B------:R-:W-:Y:S04]  /*15490*/  STL.64 [R1+0x10b0], R174 ;  /* 0x0010b0ae01007387 */ /* 0x000fe80000100a00 */
[----:B------:R-:W-:Y:S04]  /*154a0*/  STL.64 [R1+0x10a8], R172 ;  /* 0x0010a8ac01007387 */ /* 0x000fe80000100a00 */
[----:B------:R-:W-:Y:S04]  /*154b0*/  STL.64 [R1+0x10a0], R166 ;  /* 0x0010a0a601007387 */ /* 0x000fe80000100a00 */
[----:B------:R-:W-:Y:S04]  /*154c0*/  STL.64 [R1+0x1098], R164 ;  /* 0x001098a401007387 */ /* 0x000fe80000100a00 */
        /* <DEDUP_REMOVED lines=183> */
[----:B------:R-:W-:Y:S01]  /*16040*/  MOV R175, R0 ;  /* 0x0000000000af7202 */ /* 0x000fe20000000f00 */
[----:B------:R-:W-:Y:S01]  /*16050*/  UIADD3 UR10, UR9, 0x80, URZ ;  /* 0x00000080090a7890 */ /* 0x000fe2000fffe03f */
[----:B------:R-:W-:-:S04]  /*16060*/  UMOV UR11, 0x40000040 ;  /* 0x40000040000b7882 */ /* 0x000fc80000000000 */
        /* <DEDUP_REMOVED lines=126> */
[----:B------:R-:W-:Y:S01]  /*16850*/  UMOV UR11, 0x40000040 ;  /* 0x40000040000b7882 */ /* 0x000fe20000000000 */
[----:B--2---:R-:W-:-:S07]  /*16860*/  WARPGROUP.ARRIVE ;  /* 0x00000000000079c5 */ /* 0x004fce0000000000 */
        /* <DEDUP_REMOVED lines=788> */
[----:B------:R-:W-:-:S03]  /*199b0*/  MOV R0, R151 ;  /* 0x0000009700007202 */ /* 0x000fc60000000f00 */
[----:B------:R-:W-:Y:S01]  /*199c0*/  STL.64 [R1+0x60], R48 ;  /* 0x0000603001007387 */ /* 0x000fe20000100a00 */
[----:B------:R-:W-:Y:S01]  /*199d0*/  MOV R4, R148 ;  /* 0x0000009400047202 */ /* 0x000fe20000000f00 */
[----:B------:R-:W-:Y:S02]  /*199e0*/  IMAD.MOV.U32 R3, RZ, RZ, R149 ;  /* 0x000000ffff037224 */ /* 0x000fe400078e0095 */
[----:B------:R-:W-:Y:S01]  /*199f0*/  STL.64 [R1+0x68], R50 ;  /* 0x0000683201007387 */ /* 0x000fe20000100a00 */
[----:B------:R-:W-:Y:S01]  /*19a00*/  IMAD.MOV.U32 R6, RZ, RZ, R146 ;  /* 0x000000ffff067224 */ /* 0x000fe200078e0092 */
[----:B------:R-:W-:Y:S02]  /*19a10*/  MOV R5, R147 ;  /* 0x0000009300057202 */ /* 0x000fe40000000f00 */
[----:B------:R1:W-:Y:S01]  /*19a20*/  STL [R1+0x70], R52 ;  /* 0x0000703401007387 */ /* 0x0003e20000100800 */
[----:B------:R-:W-:-:S03]  /*19a30*/  MOV R8, R144 ;  /* 0x0000009000087202 */ /* 0x000fc60000000f00 */
[----:B------:R-:W2:Y:S01]  /*19a40*/  LDL.LU.64 R150, [R1+0xaf0] ;  /* 0x000af00001967983 */ /* 0x000ea20000300a00 */
        /* <DEDUP_REMOVED lines=247> */
[----:B------:R-:W-:-:S03]  /*1a9c0*/  IMAD.MOV.U32 R61, RZ, RZ, R160 ;  /* 0x000000ffff3d7224 */ /* 0x000fc600078e00a0 */
[----:B------:R-:W2:Y:S01]  /*1a9d0*/  LDL.LU R57, [R1+0x64] ;  /* 0x0000640001397983 */ /* 0x000ea20000300800 */
[----:B------:R-:W-:-:S03]  /*1a9e0*/  MOV R62, R161 ;  /* 0x000000a1003e7202 */ /* 0x000fc60000000f00 */
[----:B------:R-:W2:Y:S01]  /*1a9f0*/  LDL.LU R58, [R1+0x68] ;  /* 0x00006800013a7983 */ /* 0x000ea20000300800 */
[----:B------:R-:W-:-:S03]  /*1aa00*/  MOV R63, R162 ;  /* 0x000000a2003f7202 */ /* 0x000fc60000000f00 */
[----:B------:R-:W2:Y:S01]  /*1aa10*/  LDL.LU R59, [R1+0x6c] ;  /* 0x00006c00013b7983 */ /* 0x000ea20000300800 */
[----:B------:R-:W-:-:S03]  /*1aa20*/  IMAD.MOV.U32 R64, RZ, RZ, R163 ;  /* 0x000000ffff407224 */ /* 0x000fc600078e00a3 */
        /* <DEDUP_REMOVED lines=232> */
[----:B------:R-:W-:Y:S01]  /*1b8b0*/  UMOV UR11, 0x40000040 ;  /* 0x40000040000b7882 */ /* 0x000fe20000000000 */
[----:B---3--:R-:W-:-:S07]  /*1b8c0*/  WARPGROUP.ARRIVE ;  /* 0x00000000000079c5 */ /* 0x008fce0000000000 */
        /* <DEDUP_REMOVED lines=408> */
[----:B------:R-:W2:Y:S04]  /*1d250*/  LDL.LU R46, [R1+0x58] ;  /* 0x00005800012e7983 */ /* 0x000ea80000300800 */
[----:B------:R-:W2:Y:S01]  /*1d260*/  LDL.LU R47, [R1+0x5c] ;  /* 0x00005c00012f7983 */ /* 0x000ea20000300800 */
[----:B------:R-:W-:-:S03]  /*1d270*/  IMAD.MOV.U32 R51, RZ, RZ, R152 ;  /* 0x000000ffff337224 */ /* 0x000fc600078e0098 */
[----:B------:R-:W2:Y:S01]  /*1d280*/  LDL.LU R48, [R1+0x60] ;  /* 0x0000600001307983 */ /* 0x000ea20000300800 */
[----:B------:R-:W-:-:S03]  /*1d290*/  MOV R52, R153 ;  /* 0x0000009900347202 */ /* 0x000fc60000000f00 */
[----:B------:R-:W3:Y:S01]  /*1d2a0*/  LDL.LU R155, [R1+0x4f0] ;  /* 0x0004f000019b7983 */ /* 0x000ee20000300800 */
[----:B------:R-:W-:-:S03]  /*1d2b0*/  MOV R53, R154 ;  /* 0x0000009a00357202 */ /* 0x000fc60000000f00 */
[----:B------:R-:W3:Y:S04]  /*1d2c0*/  LDL.LU R214, [R1+0x4ec] ;  /* 0x0004ec0001d67983 */ /* 0x000ee80000300800 */
        /* <DEDUP_REMOVED lines=75> */
[----:B------:R-:W-:Y:S01]  /*1d780*/  MOV R109, R181 ;  /* 0x000000b5006d7202 */ /* 0x000fe20000000f00 */
[----:B------:R1:W5:Y:S01]  /*1d790*/  LDL.LU R234, [R1+0x4d8] ;  /* 0x0004d80001ea7983 */ /* 0x0003620000300800 */
[----:B------:R-:W-:Y:S02]  /*1d7a0*/  MOV R110, R180 ;  /* 0x000000b4006e7202 */ /* 0x000fe40000000f00 */
[----:B------:R-:W-:Y:S01]  /*1d7b0*/  MOV R112, R178 ;  /* 0x000000b200707202 */ /* 0x000fe20000000f00 */
[----:B------:R1:W5:Y:S01]  /*1d7c0*/  LDL.LU R233, [R1+0x4d4] ;  /* 0x0004d40001e97983 */ /* 0x0003620000300800 */
[----:B------:R-:W-:Y:S02]  /*1d7d0*/  MOV R113, R177 ;  /* 0x000000b100717202 */ /* 0x000fe40000000f00 */
        /* <DEDUP_REMOVED lines=182> */
.L_x_32:
[----:B------:R-:W-:-:S04]  /*1e340*/  ULEA UR9, UR37, UR4, 0x3 ;  /* 0x0000000425097291 */ /* 0x000fc8000f8e183f */
[----:B------:R-:W-:-:S04]  /*1e350*/  UIADD3 UR9, UR9, 0xc4428, URZ ;  /* 0x000c442809097890 */ /* 0x000fc8000fffe03f */
[----:B------:R-:W-:-:S09]  /*1e360*/  UPRMT UR9, URZ, 0x654, UR9 ;  /* 0x000006543f097896 */ /* 0x000fd20008000009 */
[----:B------:R-:W-:Y:S01]  /*1e370*/  SYNCS.ARRIVE.TRANS64.RED.A1T0 RZ, [UR9], RZ ;  /* 0x000000ffffff79a7 */ /* 0x000fe20008100409 */
[----:B------:R-:W-:Y:S05]  /*1e380*/  @P1 BRA `(.L_x_33) ;  /* 0x0000000000041947 */ /* 0x000fea0003800000 */
[----:B------:R-:W-:Y:S01]  /*1e390*/  BPT.TRAP 0x1 ;  /* 0x000000040000795c */ /* 0x000fe20000300000 */
.L_x_33:
[----:B------:R-:W-:-:S04]  /*1e3a0*/  UIADD3 UR9, UR37, 0x1, URZ ;  /* 0x0000000125097890 */ /* 0x000fc8000fffe03f */
[----:B------:R-:W-:-:S04]  /*1e3b0*/  UISETP.NE.AND UP0, UPT, UR9, 0x5, UPT ;  /* 0x000000050900788c */ /* 0x000fc8000bf05270 */
[----:B------:R-:W-:Y:S01]  /*1e3c0*/  USEL UR9, UR9, URZ, UP0 ;  /* 0x0000003f09097287 */ /* 0x000fe20008000000 */
[----:B------:R-:W-:Y:S11]  /*1e3d0*/  @!P0 BRA `(.L_x_34) ;  /* 0x0000000000048947 */ /* 0x000ff60003800000 */
[----:B------:R-:W-:Y:S01]  /*1e3e0*/  BPT.TRAP 0x1 ;  /* 0x000000040000795c */ /* 0x000fe20000300000 */
.L_x_34:
[----:B------:R-:W-:-:S04]  /*1e3f0*/  ULEA UR10, UR9, UR4, 0x3 ;  /* 0x00000004090a7291 */ /* 0x000fc8000f8e183f */
[----:B------:R-:W-:-:S04]  /*1e400*/  UIADD3 UR10, UR10, 0xc4428, URZ ;  /* 0x000c44280a0a7890 */ /* 0x000fc8000fffe03f */
[----:B------:R-:W-:-:S09]  /*1e410*/  UPRMT UR10, URZ, 0x654, UR10 ;  /* 0x000006543f0a7896 */ /* 0x000fd2000800000a */
[----:B------:R-:W-:Y:S01]  /*1e420*/  SYNCS.ARRIVE.TRANS64.RED.A1T0 RZ, [UR10], RZ ;  /* 0x000000ffffff79a7 */ /* 0x000fe2000810040a */
[----:B------:R-:W-:Y:S05]  /*1e430*/  @P1 BRA `(.L_x_35) ;  /* 0x0000000000041947 */ /* 0x000fea0003800000 */
[----:B------:R-:W-:Y:S01]  /*1e440*/  BPT.TRAP 0x1 ;  /* 0x000000040000795c */ /* 0x000fe20000300000 */
.L_x_35:
[----:B------:R-:W-:Y:S01]  /*1e450*/  UIADD3 UR8, UR8, 0x1, URZ ;  /* 0x0000000108087890 */ /* 0x000fe2000fffe03f */
[C---:B-----5:R-:W-:Y:S01]  /*1e460*/  ISETP.GT.AND P2, PT, R216.reuse, 0x2, PT ;  /* 0x00000002d800780c */ /* 0x060fe20003f44270 */
[----:B------:R-:W-:Y:S01]  /*1e470*/  UIADD3 UR9, UR9, 0x1, URZ ;  /* 0x0000000109097890 */ /* 0x000fe2000fffe03f */
[----:B------:R-:W-:Y:S01]  /*1e480*/  IADD3 R0, R216, -0x1, RZ ;  /* 0xffffffffd8007810 */ /* 0x000fe20007ffe0ff */
[----:B------:R-:W-:Y:S01]  /*1e490*/  UISETP.NE.AND UP1, UPT, UR8, 0x5, UPT ;  /* 0x000000050800788c */ /* 0x000fe2000bf25270 */
[----:B------:R-:W-:Y:S01]  /*1e4a0*/  MOV R2, R23 ;  /* 0x0000001700027202 */ /* 0x000fe20000000f00 */
[----:B------:R-:W-:Y:S01]  /*1e4b0*/  UISETP.NE.AND UP0, UPT, UR9, 0x5, UPT ;  /* 0x000000050900788c */ /* 0x000fe2000bf05270 */
[----:B------:R-:W-:Y:S01]  /*1e4c0*/  MOV R4, R22 ;  /* 0x0000001600047202 */ /* 0x000fe20000000f00 */
[----:B------:R-:W-:Y:S01]  /*1e4d0*/  USEL UR10, URZ, 0x1, UP1 ;  /* 0x000000013f0a7887 */ /* 0x000fe20008800000 */
[----:B------:R-:W-:Y:S01]  /*1e4e0*/  IMAD.MOV.U32 R216, RZ, RZ, R0 ;  /* 0x000000ffffd87224 */ /* 0x000fe200078e0000 */
[----:B------:R-:W-:-:S02]  /*1e4f0*/  USEL UR37, UR9, URZ, UP0 ;  /* 0x0000003f09257287 */ /* 0x000fc40008000000 */
[----:B------:R-:W-:Y:S02]  /*1e500*/  USEL UR36, UR8, URZ, UP1 ;  /* 0x0000003f08247287 */ /* 0x000fe40008800000 */
[----:B------:R-:W-:Y:S01]  /*1e510*/  LOP3.LUT R16, R217, UR10, RZ, 0x3c, !PT ;  /* 0x0000000ad9107c12 */ /* 0x000fe2000f8e3cff */
[----:B------:R-:W-:Y:S09]  /*1e520*/  @P2 BRA `(.L_x_36) ;  /* 0xfffffefc00542947 */ /* 0x000ff2000383ffff */
.L_x_25:
[----:B------:R-:W-:-:S04]  /*1e530*/  ULOP3.LUT UR5, UR60, 0x1, URZ, 0xfc, !UPT ;  /* 0x000000013c057892 */ /* 0x000fc8000f8efc3f */
[----:B------:R-:W-:-:S06]  /*1e540*/  UISETP.NE.AND UP0, UPT, UR5, 0x3, UPT ;  /* 0x000000030500788c */ /* 0x000fcc000bf05270 */
[----:B------:R-:W-:-:S13]  /*1e550*/  PLOP3.LUT P2, PT, PT, PT, UP0, 0x80, 0x0 ;  /* 0x000000000000781c */ /* 0x000fda0003f4f008 */
[----:B------:R-:W-:Y:S05]  /*1e560*/  @!P2 BRA `(.L_x_37) ;  /* 0x000000000004a947 */ /* 0x000fea0003800000 */
[----:B------:R-:W-:Y:S01]  /*1e570*/  BPT.TRAP 0x1 ;  /* 0x000000040000795c */ /* 0x000fe20000300000 */
.L_x_37:
[----:B------:R-:W-:Y:S02]  /*1e580*/  UISETP.GT.U32.AND UP0, UPT, UR60, 0x1, UPT ;  /* 0x000000013c00788c */ /* 0x000fe4000bf04070 */
[----:B------:R-:W-:-:S04]  /*1e590*/  ULEA UR5, UR38, UR4, 0x3 ;  /* 0x0000000426057291 */ /* 0x000fc8000f8e183f */
[----:B------:R-:W-:Y:S01]  /*1e5a0*/  UIADD3 UR5, UR5, 0xc4460, URZ ;  /* 0x000c446005057890 */ /* 0x000fe2000fffe03f */
[----:B------:R-:W-:-:S03]  /*1e5b0*/  PLOP3.LUT P2, PT, PT, PT, UP0, 0x80, 0x0 ;  /* 0x000000000000781c */ /* 0x000fc60003f4f008 */
[----:B------:R-:W-:-:S09]  /*1e5c0*/  UPRMT UR5, URZ, 0x654, UR5 ;  /* 0x000006543f057896 */ /* 0x000fd20008000005 */
[----:B------:R-:W-:Y:S01]  /*1e5d0*/  SYNCS.ARRIVE.TRANS64.RED.A1T0 RZ, [UR5], RZ ;  /* 0x000000ffffff79a7 */ /* 0x000fe20008100405 */
[----:B------:R-:W-:Y:S05]  /*1e5e0*/  @P2 BRA `(.L_x_38) ;  /* 0x0000000000042947 */ /* 0x000fea0003800000 */
[----:B------:R-:W-:Y:S01]  /*1e5f0*/  BPT.TRAP 0x1 ;  /* 0x000000040000795c */ /* 0x000fe20000300000 */
.L_x_38:
[----:B------:R-:W-:Y:S05]  /*1e600*/  @!P0 BRA `(.L_x_39) ;  /* 0x0000000000048947 */ /* 0x000fea0003800000 */
[----:B------:R-:W-:Y:S01]  /*1e610*/  BPT.TRAP 0x1 ;  /* 0x000000040000795c */ /* 0x000fe20000300000 */
.L_x_39:
[----:B------:R-:W-:-:S04]  /*1e620*/  ULEA UR4, UR37, UR4, 0x3 ;  /* 0x0000000425047291 */ /* 0x000fc8000f8e183f */
[----:B------:R-:W-:-:S04]  /*1e630*/  UIADD3 UR4, UR4, 0xc4428, URZ ;  /* 0x000c442804047890 */ /* 0x000fc8000fffe03f */
[----:B------:R-:W-:-:S09]  /*1e640*/  UPRMT UR4, URZ, 0x654, UR4 ;  /* 0x000006543f047896 */ /* 0x000fd20008000004 */
[----:B------:R-:W-:Y:S01]  /*1e650*/  SYNCS.ARRIVE.TRANS64.RED.A1T0 RZ, [UR4], RZ ;  /* 0x000000ffffff79a7 */ /* 0x000fe20008100404 */
[----:B------:R-:W-:Y:S05]  /*1e660*/  @P1 BRA `(.L_x_40) ;  /* 0x0000000000041947 */ /* 0x000fea0003800000 */
[----:B------:R-:W-:Y:S01]  /*1e670*/  BPT.TRAP 0x1 ;  /* 0x000000040000795c */ /* 0x000fe20000300000 */
.L_x_40:
[----:B------:R-:W1:Y:S01]  /*1e680*/  SHFL.BFLY PT, R0, R220, 0x1, 0x1f ;  /* 0x0c201f00dc007f89 */ /* 0x000e6200000e0000 */
[----:B------:R-:W-:Y:S01]  /*1e690*/  BSSY B0, `(.L_x_41) ;  /* 0x0000025000007945 */ /* 0x000fe20003800000 */
[----:B------:R-:W-:Y:S01]  /*1e6a0*/  IMAD.MOV.U32 R10, RZ, RZ, 0x7f800000 ;  /* 0x7f800000ff0a7424 */ /* 0x000fe200078e00ff */
[----:B------:R-:W-:Y:S01]  /*1e6b0*/  MOV R9, 0x3f800000 ;  /* 0x3f80000000097802 */ /* 0x000fe20000000f00 */
[----:B------:R-:W2:Y:S01]  /*1e6c0*/  SHFL.BFLY PT, R2, R219, 0x1, 0x1f ;  /* 0x0c201f00db027f89 */ /* 0x000ea200000e0000 */
[----:B------:R-:W-:Y:S02]  /*1e6d0*/  IMAD.MOV.U32 R8, RZ, RZ, 0x7f800000 ;  /* 0x7f800000ff087424 */ /* 0x000fe400078e00ff */
[----:B-1----:R-:W-:Y:S01]  /*1e6e0*/  FADD R220, R0, R220 ;  /* 0x000000dc00dc7221 */ /* 0x002fe20000000000 */
[----:B--2---:R-:W-:-:S04]  /*1e6f0*/  FADD R219, R2, R219 ;  /* 0x000000db02db7221 */ /* 0x004fc80000000000 */
[----:B------:R-:W1:Y:S04]  /*1e700*/  SHFL.BFLY PT, R0, R220, 0x2, 0x1f ;  /* 0x0c401f00dc007f89 */ /* 0x000e6800000e0000 */
[----:B------:R-:W2:Y:S01]  /*1e710*/  SHFL.BFLY PT, R11, R219, 0x2, 0x1f ;  /* 0x0c401f00db0b7f89 */ /* 0x000ea200000e0000 */
[C---:B-1----:R-:W-:Y:S01]  /*1e720*/  FSETP.NE.AND P0, PT, R220.reuse, -R0, PT ;  /* 0x80000000dc00720b */ /* 0x042fe20003f05000 */
[----:B------:R-:W-:Y:S01]  /*1e730*/  FADD R220, R220, R0 ;  /* 0x00000000dcdc7221 */ /* 0x000fe20000000000 */
[----:B------:R-:W-:Y:S01]  /*1e740*/  MOV R0, 0x3f800000 ;  /* 0x3f80000000007802 */ /* 0x000fe20000000f00 */
[----:B--2---:R-:W-:-:S10]  /*1e750*/  FADD R4, R219, R11 ;  /* 0x0000000bdb047221 */ /* 0x004fd40000000000 */
[----:B------:R-:W-:Y:S05]  /*1e760*/  @!P0 BRA `(.L_x_42) ;  /* 0x00000000005c8947 */ /* 0x000fea0003800000 */
[----:B------:R-:W-:Y:S01]  /*1e770*/  MOV R0, R220 ;  /* 0x000000dc00007202 */ /* 0x000fe20000000f00 */
[----:B------:R-:W-:Y:S03]  /*1e780*/  BSSY B1, `(.L_x_43) ;  /* 0x000000d000017945 */ /* 0x000fe60003800000 */
[----:B------:R-:W-:-:S04]  /*1e790*/  IADD3 R2, R0, 0x1800000, RZ ;  /* 0x0180000000027810 */ /* 0x000fc80007ffe0ff */
[----:B------:R-:W-:-:S04]  /*1e7a0*/  LOP3.LUT R2, R2, 0x7f800000, RZ, 0xc0, !PT ;  /* 0x7f80000002027812 */ /* 0x000fc800078ec0ff */
[----:B------:R-:W-:-:S13]  /*1e7b0*/  ISETP.GT.U32.AND P0, PT, R2, 0x1ffffff, PT ;  /* 0x01ffffff0200780c */ /* 0x000fda0003f04070 */
[----:B------:R-:W-:Y:S05]  /*1e7c0*/  @P0 BRA `(.L_x_44) ;  /* 0x0000000000100947 */ /* 0x000fea0003800000 */
[----:B------:R-:W-:-:S07]  /*1e7d0*/  MOV R7, 0x1e7f0 ;  /* 0x0001e7f000077802 */ /* 0x000fce0000000f00 */
[----:B------:R-:W-:Y:S05]  /*1e7e0*/  CALL.REL.NOINC `($__internal_0_$__cuda_sm20_rcp_rn_f32_slowpath) ;  /* 0x0000008800f47944 */ /* 0x000fea0003c00000 */
[----:B------:R-:W-:Y:S01]  /*1e7f0*/  IMAD.MOV.U32 R2, RZ, RZ, R5 ;  /* 0x000000ffff027224 */ /* 0x000fe200078e0005 */
[----:B------:R-:W-:Y:S06]  /*1e800*/  BRA `(.L_x_45) ;  /* 0x0000000000107947 */ /* 0x000fec0003800000 */
.L_x_44:
[----:B------:R-:W1:Y:S02]  /*1e810*/  MUFU.RCP R2, R0 ;  /* 0x0000000000027308 */ /* 0x000e640000001000 */
[----:B-1----:R-:W-:-:S04]  /*1e820*/  FFMA R3, R0, R2, -1 ;  /* 0xbf80000000037423 */ /* 0x002fc80000000002 */
[----:B------:R-:W-:-:S04]  /*1e830*/  FADD.FTZ R3, -R3, -RZ ;  /* 0x800000ff03037221 */ /* 0x000fc80000010100 */
[----:B------:R-:W-:-:S07]  /*1e840*/  FFMA R2, R2, R3, R2 ;  /* 0x0000000302027223 */ /* 0x000fce0000000002 */
.L_x_45:
[----:B------:R-:W-:Y:S05]  /*1e850*/  BSYNC B1 ;  /* 0x0000000000017941 */ /* 0x000fea0003800000 */
.L_x_43:
[----:B------:R-:W-:Y:S01]  /*1e860*/  FSETP.GEU.AND P0, PT, |R0|, 1.175494350822287508e-38, PT ;  /* 0x008000000000780b */ /* 0x000fe20003f0e200 */
[----:B------:R-:W-:-:S12]  /*1e870*/  ULDC UR4, c[0x0][0x600] ;  /* 0x0001800000047ab9 */ /* 0x000fd80000000800 */
[----:B------:R-:W-:-:S06]  /*1e880*/  @!P0 FMUL R0, R0, 16777216 ;  /* 0x4b80000000008820 */ /* 0x000fcc0000400000 */
[----:B------:R-:W1:Y:S02]  /*1e890*/  MUFU.LG2 R0, R0 ;  /* 0x0000000000007308 */ /* 0x000e640000000c00 */
[----:B-1----:R-:W-:-:S04]  /*1e8a0*/  @!P0 FADD R0, R0, -24 ;  /* 0xc1c0000000008421 */ /* 0x002fc80000000000 */
[----:B------:R-:W-:-:S04]  /*1e8b0*/  FMUL R0, R0, 0.69314718246459960938 ;  /* 0x3f31721800007820 */ /* 0x000fc80000400000 */
[----:B------:R-:W-:Y:S01]  /*1e8c0*/  FFMA R8, R23, UR4, R0 ;  /* 0x0000000417087c23 */ /* 0x000fe20008000000 */
[----:B------:R-:W-:-:S07]  /*1e8d0*/  MOV R0, R2 ;  /* 0x0000000200007202 */ /* 0x000fce0000000f00 */
.L_x_42:
[----:B------:R-:W-:Y:S05]  /*1e8e0*/  BSYNC B0 ;  /* 0x0000000000007941 */ /* 0x000fea0003800000 */
.L_x_41:
[----:B------:R-:W2:Y:S01]  /*1e8f0*/  LDL.LU R164, [R1] ;  /* 0x0000000001a47983 */ /* 0x000ea20000300800 */
[----:B------:R-:W-:-:S03]  /*1e900*/  ULDC UR4, c[0x0][0x608] ;  /* 0x0001820000047ab9 */ /* 0x000fc60000000800 */
[----:B------:R-:W3:Y:S04]  /*1e910*/  LDL.LU R160, [R1+0x4] ;  /* 0x0000040001a07983 */ /* 0x000ee80000300800 */
[----:B------:R-:W4:Y:S04]  /*1e920*/  LDL.LU R159, [R1+0x10] ;  /* 0x00001000019f7983 */ /* 0x000f280000300800 */
[----:B------:R-:W5:Y:S04]  /*1e930*/  LDL.LU R155, [R1+0x14] ;  /* 0x00001400019b7983 */ /* 0x000f680000300800 */
        /* <DEDUP_REMOVED lines=59> */
[----:B------:R-:W5:Y:S01]  /*1ecf0*/  LDL.LU R2, [R1+0x1f4] ;  /* 0x0001f40001027983 */ /* 0x000f620000300800 */
[----:B------:R-:W-:Y:S01]  /*1ed00*/  FMUL R0, R0, UR4 ;  /* 0x0000000400007c20 */ /* 0x000fe20008400000 */
[----:B------:R-:W-:Y:S01]  /*1ed10*/  FSETP.NE.AND P0, PT, R219, -R11, PT ;  /* 0x8000000bdb00720b */ /* 0x000fe20003f05000 */
[----:B------:R-:W-:Y:S02]  /*1ed20*/  BSSY B0, `(.L_x_46) ;  /* 0x00000e9000007945 */ /* 0x000fe40003800000 */
[-C--:B--2---:R-:W-:Y:S01]  /*1ed30*/  FMUL R164, R164, R0.reuse ;  /* 0x00000000a4a47220 */ /* 0x084fe20000400000 */
[-C--:B---3--:R-:W-:Y:S01]  /*1ed40*/  FMUL R160, R160, R0.reuse ;  /* 0x00000000a0a07220 */ /* 0x088fe20000400000 */
[-C--:B----4-:R-:W-:Y:S01]  /*1ed50*/  FMUL R159, R159, R0.reuse ;  /* 0x000000009f9f7220 */ /* 0x090fe20000400000 */
[-C--:B-----5:R-:W-:Y:S01]  /*1ed60*/  FMUL R155, R155, R0.reuse ;  /* 0x000000009b9b7220 */ /* 0x0a0fe20000400000 */
        /* <DEDUP_REMOVED lines=41> */
[----:B------:R-:W-:-:S04]  /*1f000*/  FMUL R236, R161, R0 ;  /* 0x00000000a1ec7220 */ /* 0x000fc80000400000 */
[----:B------:R-:W-:Y:S01]  /*1f010*/  STL [R1+0x4], R162 ;  /* 0x000004a201007387 */ /* 0x000fe20000100800 */
[-C--:B------:R-:W-:Y:S01]  /*1f020*/  FMUL R161, R158, R0.reuse ;  /* 0x000000009ea17220 */ /* 0x080fe20000400000 */
[----:B------:R-:W-:-:S04]  /*1f030*/  FMUL R158, R157, R0 ;  /* 0x000000009d9e7220 */ /* 0x000fc80000400000 */
[----:B------:R-:W-:Y:S01]  /*1f040*/  STL [R1+0x84], R161 ;  /* 0x000084a101007387 */ /* 0x000fe20000100800 */
[----:B------:R-:W-:-:S03]  /*1f050*/  FMUL R157, R154, R0 ;  /* 0x000000009a9d7220 */ /* 0x000fc60000400000 */
[----:B------:R-:W-:Y:S01]  /*1f060*/  STL [R1], R158 ;  /* 0x0000009e01007387 */ /* 0x000fe20000100800 */
[----:B------:R-:W-:-:S03]  /*1f070*/  FMUL R154, R153, R0 ;  /* 0x00000000999a7220 */ /* 0x000fc60000400000 */
[----:B------:R-:W-:Y:S01]  /*1f080*/  STL [R1+0x94], R157 ;  /* 0x0000949d01007387 */ /* 0x000fe20000100800 */
        /* <DEDUP_REMOVED lines=25> */
[----:B------:R1:W-:Y:S01]  /*1f220*/  STL [R1+0xe0], R6 ;  /* 0x0000e00601007387 */ /* 0x0003e20000100800 */
[-C--:B------:R-:W-:Y:S01]  /*1f230*/  FMUL R3, R2, R0.reuse ;  /* 0x0000000002037220 */ /* 0x080fe20000400000 */
[-C--:B------:R-:W-:Y:S02]  /*1f240*/  FMUL R2, R25, R0.reuse ;  /* 0x0000000019027220 */ /* 0x080fe40000400000 */
[----:B------:R-:W-:Y:S04]  /*1f250*/  STL [R1+0x104], R7 ;  /* 0x0001040701007387 */ /* 0x000fe80000100800 */
[----:B------:R2:W-:Y:S01]  /*1f260*/  STL [R1+0xf0], R3 ;  /* 0x0000f00301007387 */ /* 0x0005e20000100800 */
[----:B-1----:R-:W-:-:S05]  /*1f270*/  FMUL R6, R24, R0 ;  /* 0x0000000018067220 */ /* 0x002fca0000400000 */
[----:B------:R1:W-:Y:S01]  /*1f280*/  STL [R1+0x114], R6 ;  /* 0x0001140601007387 */ /* 0x0003e20000100800 */
[----:B--2---:R-:W-:-:S03]  /*1f290*/  FMUL R3, R28, R0 ;  /* 0x000000001c037220 */ /* 0x004fc60000400000 */
[----:B------:R2:W-:Y:S04]  /*1f2a0*/  STL [R1+0x100], R2 ;  /* 0x0001000201007387 */ /* 0x0005e80000100800 */
[----:B------:R3:W-:Y:S01]  /*1f2b0*/  STL [R1+0x124], R3 ;  /* 0x0001240301007387 */ /* 0x0007e20000100800 */
[-C--:B-1----:R-:W-:Y:S01]  /*1f2c0*/  FMUL R6, R29, R0.reuse ;  /* 0x000000001d067220 */ /* 0x082fe20000400000 */
[----:B--2---:R-:W-:-:S04]  /*1f2d0*/  FMUL R2, R32, R0 ;  /* 0x0000000020027220 */ /* 0x004fc80000400000 */
[----:B------:R1:W-:Y:S01]  /*1f2e0*/  STL [R1+0x110], R6 ;  /* 0x0001100601007387 */ /* 0x0003e20000100800 */
[----:B---3--:R-:W-:-:S03]  /*1f2f0*/  FMUL R3, R33, R0 ;  /* 0x0000000021037220 */ /* 0x008fc60000400000 */
        /* <DEDUP_REMOVED lines=42> */
[----:B------:R2:W-:Y:S01]  /*1f5a0*/  STL [R1+0x1c0], R2 ;  /* 0x0001c00201007387 */ /* 0x0005e20000100800 */
[----:B------:R-:W-:-:S03]  /*1f5b0*/  FMUL R76, R77, R0 ;  /* 0x000000004d4c7220 */ /* 0x000fc60000400000 */
[----:B------:R3:W-:Y:S01]  /*1f5c0*/  STL [R1+0x1d4], R3 ;  /* 0x0001d40301007387 */ /* 0x0007e20000100800 */
[-C--:B-1----:R-:W-:Y:S01]  /*1f5d0*/  FMUL R6, R84, R0.reuse ;  /* 0x0000000054067220 */ /* 0x082fe20000400000 */
[-C--:B--2---:R-:W-:Y:S01]  /*1f5e0*/  FMUL R2, R80, R0.reuse ;  /* 0x0000000050027220 */ /* 0x084fe20000400000 */
[-C--:B------:R-:W-:Y:S01]  /*1f5f0*/  FMUL R80, R81, R0.reuse ;  /* 0x0000000051507220 */ /* 0x080fe20000400000 */
[----:B---3--:R-:W-:-:S03]  /*1f600*/  FMUL R3, R85, R0 ;  /* 0x0000000055037220 */ /* 0x008fc60000400000 */
[----:B------:R1:W-:Y:S04]  /*1f610*/  STL [R1+0x1e4], R2 ;  /* 0x0001e40201007387 */ /* 0x0003e80000100800 */
        /* <DEDUP_REMOVED lines=63> */
[----:B------:R-:W-:-:S04]  /*1fa10*/  FMUL R0, R149, R0 ;  /* 0x0000000095007220 */ /* 0x000fc80000400000 */
[----:B------:R2:W-:Y:S04]  /*1fa20*/  STL [R1+0x278], R2 ;  /* 0x0002780201007387 */ /* 0x0005e80000100800 */
[----:B------:R2:W-:Y:S01]  /*1fa30*/  STL [R1+0x270], R0 ;  /* 0x0002700001007387 */ /* 0x0005e20000100800 */
[----:B------:R-:W-:Y:S05]  /*1fa40*/  @!P0 BRA `(.L_x_47) ;  /* 0x0000000000588947 */ /* 0x000fea0003800000 */
[----:B--2---:R-:W-:Y:S01]  /*1fa50*/  IADD3 R0, R4, 0x1800000, RZ ;  /* 0x0180000004007810 */ /* 0x004fe20007ffe0ff */
[----:B------:R-:W-:Y:S03]  /*1fa60*/  BSSY B1, `(.L_x_48) ;  /* 0x000000c000017945 */ /* 0x000fe60003800000 */
[----:B------:R-:W-:-:S04]  /*1fa70*/  LOP3.LUT R0, R0, 0x7f800000, RZ, 0xc0, !PT ;  /* 0x7f80000000007812 */ /* 0x000fc800078ec0ff */
[----:B------:R-:W-:-:S13]  /*1fa80*/  ISETP.GT.U32.AND P0, PT, R0, 0x1ffffff, PT ;  /* 0x01ffffff0000780c */ /* 0x000fda0003f04070 */
[----:B------:R-:W-:Y:S05]  /*1fa90*/  @P0 BRA `(.L_x_49) ;  /* 0x0000000000100947 */ /* 0x000fea0003800000 */
[----:B------:R-:W-:Y:S01]  /*1faa0*/  IMAD.MOV.U32 R0, RZ, RZ, R4 ;  /* 0x000000ffff007224 */ /* 0x000fe200078e0004 */
[----:B------:R-:W-:-:S07]  /*1fab0*/  MOV R7, 0x1fad0 ;  /* 0x0001fad000077802 */ /* 0x000fce0000000f00 */
[----:B------:R-:W-:Y:S05]  /*1fac0*/  CALL.REL.NOINC `($__internal_0_$__cuda_sm20_rcp_rn_f32_slowpath) ;  /* 0x00000078003c7944 */ /* 0x000fea0003c00000 */
[----:B------:R-:W-:Y:S05]  /*1fad0*/  BRA `(.L_x_50) ;  /* 0x0000000000107947 */ /* 0x000fea0003800000 */
.L_x_49:
[----:B------:R-:W1:Y:S02]  /*1fae0*/  MUFU.RCP R5, R4 ;  /* 0x0000000400057308 */ /* 0x000e640000001000 */
[----:B-1----:R-:W-:-:S04]  /*1faf0*/  FFMA R0, R4, R5, -1 ;  /* 0xbf80000004007423 */ /* 0x002fc80000000005 */
[----:B------:R-:W-:-:S04]  /*1fb00*/  FADD.FTZ R0, -R0, -RZ ;  /* 0x800000ff00007221 */ /* 0x000fc80000010100 */
[----:B------:R-:W-:-:S07]  /*1fb10*/  FFMA R5, R5, R0, R5 ;  /* 0x0000000005057223 */ /* 0x000fce0000000005 */
.L_x_50:
[----:B------:R-:W-:Y:S05]  /*1fb20*/  BSYNC B1 ;  /* 0x0000000000017941 */ /* 0x000fea0003800000 */
.L_x_48:
[----:B------:R-:W-:Y:S01]  /*1fb30*/  FSETP.GEU.AND P0, PT, |R4|, 1.175494350822287508e-38, PT ;  /* 0x008000000400780b */ /* 0x000fe20003f0e200 */
[----:B------:R-:W-:Y:S01]  /*1fb40*/  ULDC UR4, c[0x0][0x600] ;  /* 0x0001800000047ab9 */ /* 0x000fe20000000800 */
[----:B------:R-:W-:-:S11]  /*1fb50*/  MOV R9, R5 ;  /* 0x0000000500097202 */ /* 0x000fd60000000f00 */
[----:B------:R-:W-:-:S06]  /*1fb60*/  @!P0 FMUL R4, R4, 16777216 ;  /* 0x4b80000004048820 */ /* 0x000fcc0000400000 */
[----:B------:R-:W1:Y:S02]  /*1fb70*/  MUFU.LG2 R4, R4 ;  /* 0x0000000400047308 */ /* 0x000e640000000c00 */
[----:B-1----:R-:W-:-:S04]  /*1fb80*/  @!P0 FADD R4, R4, -24 ;  /* 0xc1c0000004048421 */ /* 0x002fc80000000000 */
[----:B------:R-:W-:-:S04]  /*1fb90*/  FMUL R4, R4, 0.69314718246459960938 ;  /* 0x3f31721804047820 */ /* 0x000fc80000400000 */
[----:B------:R-:W-:-:S07]  /*1fba0*/  FFMA R10, R22, UR4, R4 ;  /* 0x00000004160a7c23 */ /* 0x000fce0008000004 */
.L_x_47:
[----:B------:R-:W-:Y:S05]  /*1fbb0*/  BSYNC B0 ;  /* 0x0000000000007941 */ /* 0x000fea0003800000 */
.L_x_46:
[----:B------:R-:W3:Y:S01]  /*1fbc0*/  LDL.LU R40, [R1+0x8] ;  /* 0x0000080001287983 */ /* 0x000ee20000300800 */
[----:B------:R-:W-:-:S03]  /*1fbd0*/  ULDC UR4, c[0x0][0x608] ;  /* 0x0001820000047ab9 */ /* 0x000fc60000000800 */
        /* <DEDUP_REMOVED lines=9> */
[----:B------:R-:W3:Y:S04]  /*1fc70*/  LDL.LU R113, [R1+0x58] ;  /* 0x0000580001717983 */ /* 0x000ee80000300800 */
[----:B------:R-:W5:Y:S04]  /*1fc80*/  LDL.LU R33, [R1+0x5c] ;  /* 0x00005c0001217983 */ /* 0x000f680000300800 */
[----:B------:R-:W5:Y:S04]  /*1fc90*/  LDL.LU R112, [R1+0x68] ;  /* 0x0000680001707983 */ /* 0x000f680000300800 */
[----:B------:R-:W5:Y:S04]  /*1fca0*/  LDL.LU R57, [R1+0x6c] ;  /* 0x00006c0001397983 */ /* 0x000f680000300800 */
        /* <DEDUP_REMOVED lines=44> */
[----:B--2---:R-:W2:Y:S04]  /*1ff70*/  LDL.LU R6, [R1+0x1d8] ;  /* 0x0001d80001067983 */ /* 0x004ea80000300800 */
[----:B------:R-:W2:Y:S04]  /*1ff80*/  LDL.LU R5, [R1+0x1dc] ;  /* 0x0001dc0001057983 */ /* 0x000ea80000300800 */
[----:B------:R-:W5:Y:S04]  /*1ff90*/  LDL.LU R4, [R1+0x1e8] ;  /* 0x0001e80001047983 */ /* 0x000f680000300800 */
[----:B------:R-:W2:Y:S04]  /*1ffa0*/  LDL.LU R3, [R1+0x1ec] ;  /* 0x0001ec0001037983 */ /* 0x000ea80000300800 */
[----:B------:R-:W3:Y:S04]  /*1ffb0*/  LDL.LU R2, [R1+0x1f8] ;  /* 0x0001f80001027983 */ /* 0x000ee80000300800 */
[----:B------:R-:W4:Y:S01]  /*1ffc0*/  LDL.LU R0, [R1+0x1fc] ;  /* 0x0001fc0001007983 */ /* 0x000f220000300800 */
[----:B------:R-:W-:Y:S01]  /*1ffd0*/  FMUL R9, R9, UR4 ;  /* 0x0000000409097c20 */ /* 0x000fe20008400000 */
[----:B------:R-:W1:Y:S01]  /*1ffe0*/  S2UR UR5, SR_CgaCtaId ;  /* 0x00000000000579c3 */ /* 0x000e620000008800 */
[----:B------:R-:W-:-:S02]  /*1fff0*/  UMOV UR4, 0x400 ;  /* 0x0000040000047882 */ /* 0x000fc40000000000 */
[-C--:B----4-:R-:W-:Y:S01]  /*20000*/  FMUL R137, R0, R9.reuse ;  /* 0x0000000900897220 */ /* 0x090fe20000400000 */
[-C--:B------:R-:W-:Y:S01]  /*20010*/  FMUL R170, R22, R9.reuse ;  /* 0x0000000916aa7220 */ /* 0x080fe20000400000 */
[----:B------:R-:W4:Y:S01]  /*20020*/  LDL R0, [R1+0x284] ;  /* 0x0002840001007983 */ /* 0x000f220000100800 */
[-C--:B---3--:R-:W-:Y:S01]  /*20030*/  FMUL R22, R2, R9.reuse ;  /* 0x0000000902167220 */ /* 0x088fe20000400000 */
[-C--:B------:R-:W-:Y:S01]  /*20040*/  FMUL R2, R102, R9.reuse ;  /* 0x0000000966027220 */ /* 0x080fe20000400000 */
[-C--:B------:R-:W-:Y:S01]  /*20050*/  FMUL R173, R23, R9.reuse ;  /* 0x0000000917ad7220 */ /* 0x080fe20000400000 */
[-C--:B-----5:R-:W-:Y:S01]  /*20060*/  FMUL R23, R4, R9.reuse ;  /* 0x0000000904177220 */ /* 0x0a0fe20000400000 */
[-C--:B--2---:R-:W-:Y:S01]  /*20070*/  FMUL R141, R3, R9.reuse ;  /* 0x00000009038d7220 */ /* 0x084fe20000400000 */
[-C--:B------:R-:W-:Y:S01]  /*20080*/  FMUL R4, R106, R9.reuse ;  /* 0x000000096a047220 */ /* 0x080fe20000400000 */
[----:B------:R2:W-:Y:S01]  /*20090*/  STL [R1+0x14], R2 ;  /* 0x0000140201007387 */ /* 0x0005e20000100800 */
[-C--:B------:R-:W-:Y:S01]  /*200a0*/  FMUL R3, R107, R9.reuse ;  /* 0x000000096b037220 */ /* 0x080fe20000400000 */
[----:B------:R-:W-:Y:S01]  /*200b0*/  UISETP.NE.AND UP0, UPT, UR39, 0x1, UPT ;  /* 0x000000012700788c */ /* 0x000fe2000bf05270 */
[-C--:B------:R-:W-:Y:S01]  /*200c0*/  FMUL R229, R113, R9.reuse ;  /* 0x0000000971e57220 */ /* 0x080fe20000400000 */
[----:B------:R3:W-:Y:S01]  /*200d0*/  STL [R1+0x24], R4 ;  /* 0x0000240401007387 */ /* 0x0007e20000100800 */
[----:B------:R-:W-:Y:S01]  /*200e0*/  UISETP.NE.AND UP1, UPT, UR39, 0x2, UPT ;  /* 0x000000022700788c */ /* 0x000fe2000bf25270 */
[-C--:B------:R-:W-:Y:S01]  /*200f0*/  FMUL R225, R109, R9.reuse ;  /* 0x000000096de17220 */ /* 0x080fe20000400000 */
[-C--:B------:R-:W-:Y:S01]  /*20100*/  FMUL R221, R105, R9.reuse ;  /* 0x0000000969dd7220 */ /* 0x080fe20000400000 */
[-C--:B------:R-:W-:Y:S01]  /*20110*/  FMUL R217, R101, R9.reuse ;  /* 0x0000000965d97220 */ /* 0x080fe20000400000 */
[-C--:B------:R-:W-:Y:S01]  /*20120*/  FMUL R214, R97, R9.reuse ;  /* 0x0000000961d67220 */ /* 0x080fe20000400000 */
[-C--:B--2---:R-:W-:Y:S01]  /*20130*/  FMUL R2, R110, R9.reuse ;  /* 0x000000096e027220 */ /* 0x084fe20000400000 */
[----:B------:R2:W-:Y:S01]  /*20140*/  STL [R1+0x10], R3 ;  /* 0x0000100301007387 */ /* 0x0005e20000100800 */
[-C--:B------:R-:W-:Y:S01]  /*20150*/  FMUL R210, R93, R9.reuse ;  /* 0x000000095dd27220 */ /* 0x080fe20000400000 */
[-C--:B------:R-:W-:Y:S01]  /*20160*/  FMUL R205, R89, R9.reuse ;  /* 0x0000000959cd7220 */ /* 0x080fe20000400000 */
[-C--:B---3--:R-:W-:Y:S01]  /*20170*/  FMUL R4, R111, R9.reuse ;  /* 0x000000096f047220 */ /* 0x088fe20000400000 */
[----:B------:R3:W-:Y:S01]  /*20180*/  STL [R1+0x2c], R2 ;  /* 0x00002c0201007387 */ /* 0x0007e20000100800 */
[-C--:B------:R-:W-:Y:S01]  /*20190*/  FMUL R201, R85, R9.reuse ;  /* 0x0000000955c97220 */ /* 0x080fe20000400000 */
        /* <DEDUP_REMOVED lines=10> */
[----:B-1----:R-:W-:Y:S01]  /*20240*/  ULEA UR4, UR5, UR4, 0x18 ;  /* 0x0000000405047291 */ /* 0x002fe2000f8ec03f */
[-C--:B------:R-:W-:Y:S01]  /*20250*/  FMUL R174, R24, R9.reuse ;  /* 0x0000000918ae7220 */ /* 0x080fe20000400000 */
[----:B------:R-:W-:Y:S01]  /*20260*/  @!UP0 ULOP3.LUT UP2, URZ, UR38, 0x2, URZ, 0xc0, !UPT ;  /* 0x00000002263f8892 */ /* 0x000fe2000f84c03f */
[----:B------:R1:W-:Y:S01]  /*20270*/  STL [R1+0x28], R2 ;  /* 0x0000280201007387 */ /* 0x0003e20000100800 */
[-C--:B------:R-:W-:Y:S01]  /*20280*/  FMUL R165, R19, R9.reuse ;  /* 0x0000000913a57220 */ /* 0x080fe20000400000 */
[-C--:B--2---:R-:W-:Y:S01]  /*20290*/  FMUL R4, R118, R9.reuse ;  /* 0x0000000976047220 */ /* 0x084fe20000400000 */
[-C--:B------:R-:W-:Y:S01]  /*202a0*/  FMUL R162, R18, R9.reuse ;  /* 0x0000000912a27220 */ /* 0x080fe20000400000 */
[-C--:B------:R-:W-:Y:S01]  /*202b0*/  FMUL R161, R17, R9.reuse ;  /* 0x0000000911a17220 */ /* 0x080fe20000400000 */
[-C--:B------:R-:W-:Y:S01]  /*202c0*/  FMUL R133, R27, R9.reuse ;  /* 0x000000091b857220 */ /* 0x080fe20000400000 */
[-C--:B---3--:R-:W-:Y:S01]  /*202d0*/  FMUL R3, R119, R9.reuse ;  /* 0x0000000977037220 */ /* 0x088fe20000400000 */
[----:B------:R2:W-:Y:S01]  /*202e0*/  STL [R1+0x3c], R4 ;  /* 0x00003c0401007387 */ /* 0x0005e20000100800 */
[----:B------:R-:W-:Y:S01]  /*202f0*/  ULEA UR4, UR39, UR4, 0x3 ;  /* 0x0000000427047291 */ /* 0x000fe2000f8e183f */
[-C--:B------:R-:W-:Y:S01]  /*20300*/  FMUL R129, R31, R9.reuse ;  /* 0x000000091f817220 */ /* 0x080fe20000400000 */
[-C--:B-1----:R-:W-:Y:S01]  /*20310*/  FMUL R2, R122, R9.reuse ;  /* 0x000000097a027220 */ /* 0x082fe20000400000 */
[----:B------:R1:W-:Y:S01]  /*20320*/  STL [R1+0x30], R3 ;  /* 0x0000300301007387 */ /* 0x0003e20000100800 */
[-C--:B------:R-:W-:Y:S01]  /*20330*/  FMUL R125, R35, R9.reuse ;  /* 0x00000009237d7220 */ /* 0x080fe20000400000 */
[-C--:B------:R-:W-:Y:S01]  /*20340*/  FMUL R121, R39, R9.reuse ;  /* 0x0000000927797220 */ /* 0x080fe20000400000 */
[-C--:B------:R-:W-:Y:S01]  /*20350*/  FMUL R117, R43, R9.reuse ;  /* 0x000000092b757220 */ /* 0x080fe20000400000 */
[----:B------:R3:W-:Y:S01]  /*20360*/  STL [R1+0x44], R2 ;  /* 0x0000440201007387 */ /* 0x0007e20000100800 */
[-C--:B------:R-:W-:Y:S01]  /*20370*/  FMUL R113, R47, R9.reuse ;  /* 0x000000092f717220 */ /* 0x080fe20000400000 */
[-C--:B--2---:R-:W-:Y:S01]  /*20380*/  FMUL R4, R123, R9.reuse ;  /* 0x000000097b047220 */ /* 0x084fe20000400000 */
[-C--:B------:R-:W-:Y:S01]  /*20390*/  FMUL R109, R51, R9.reuse ;  /* 0x00000009336d7220 */ /* 0x080fe20000400000 */
[-C--:B------:R-:W-:Y:S01]  /*203a0*/  FMUL R40, R40, R9.reuse ;  /* 0x0000000928287220 */ /* 0x080fe20000400000 */
[-C--:B------:R-:W-:Y:S01]  /*203b0*/  FMUL R44, R44, R9.reuse ;  /* 0x000000092c2c7220 */ /* 0x080fe20000400000 */
[-C--:B-1----:R-:W-:Y:S01]  /*203c0*/  FMUL R3, R126, R9.reuse ;  /* 0x000000097e037220 */ /* 0x082fe20000400000 */
        /* <DEDUP_REMOVED lines=8> */
[----:B------:R3:W-:Y:S01]  /*20450*/  STL [R1+0x40], R2 ;  /* 0x0000400201007387 */ /* 0x0007e20000100800 */
[-C--:B------:R-:W-:Y:S01]  /*20460*/  FMUL R41, R41, R9.reuse ;  /* 0x0000000929297220 */ /* 0x080fe20000400000 */
[-C--:B-1----:R-:W-:Y:S01]  /*20470*/  FMUL R4, R130, R9.reuse ;  /* 0x0000000982047220 */ /* 0x082fe20000400000 */
        /* <DEDUP_REMOVED lines=49> */
[----:B------:R-:W-:Y:S01]  /*20790*/  STL [R1+0x68], R4 ;  /* 0x0000680401007387 */ /* 0x000fe20000100800 */
[-C--:B------:R-:W-:Y:S01]  /*207a0*/  FMUL R24, R6, R9.reuse ;  /* 0x0000000906187220 */ /* 0x080fe20000400000 */
[-C--:B------:R-:W-:Y:S01]  /*207b0*/  FMUL R145, R5, R9.reuse ;  /* 0x0000000905917220 */ /* 0x080fe20000400000 */
[----:B---3--:R-:W-:Y:S01]  /*207c0*/  FMUL R2, R151, R9 ;  /* 0x0000000997027220 */ /* 0x008fe20000400000 */
[----:B------:R-:W-:Y:S04]  /*207d0*/  STL [R1+0x78], R3 ;  /* 0x0000780301007387 */ /* 0x000fe80000100800 */
[----:B------:R1:W-:Y:S02]  /*207e0*/  STL [R1+0x70], R2 ;  /* 0x0000700201007387 */ /* 0x0003e40000100800 */
[----:B-1----:R-:W1:Y:S01]  /*207f0*/  S2R R2, SR_TID.X ;  /* 0x0000000000027919 */ /* 0x002e620000002100 */
[----:B------:R-:W-:-:S04]  /*20800*/  @!UP0 ULOP3.LUT UR38, UR38, 0x1, URZ, 0xc0, !UPT ;  /* 0x0000000126268892 */ /* 0x000fc8000f8ec03f */
[----:B------:R-:W-:Y:S02]  /*20810*/  @!UP1 UIADD3 UR6, UR38, 0x1, URZ ;  /* 0x0000000126069890 */ /* 0x000fe4000fffe03f */
[----:B------:R-:W-:Y:S02]  /*20820*/  @!UP0 USEL UR5, URZ, 0x1, UP2 ;  /* 0x000000013f058887 */ /* 0x000fe40009000000 */
[----:B------:R-:W-:Y:S02]  /*20830*/  @!UP1 UISETP.GT.U32.AND UP2, UPT, UR6, 0x1, UPT ;  /* 0x000000010600988c */ /* 0x000fe4000bf44070 */
[----:B------:R-:W-:Y:S02]  /*20840*/  @!UP0 ULOP3.LUT UR45, UR45, UR5, URZ, 0x3c, !UPT ;  /* 0x000000052d2d8292 */ /* 0x000fe4000f8e3c3f */
[----:B------:R-:W-:Y:S02]  /*20850*/  @!UP1 USEL UR5, URZ, 0x1, !UP2 ;  /* 0x000000013f059887 */ /* 0x000fe4000d000000 */
[----:B------:R-:W-:-:S02]  /*20860*/  @!UP1 ULOP3.LUT UR38, UR38, 0x1, URZ, 0xc, !UPT ;  /* 0x0000000126269892 */ /* 0x000fc4000f8e0c3f */
[----:B------:R-:W-:Y:S01]  /*20870*/  @!UP1 ULOP3.LUT UR45, UR45, UR5, URZ, 0x3c, !UPT ;  /* 0x000000052d2d9292 */ /* 0x000fe2000f8e3c3f */
        /* <DEDUP_REMOVED lines=32> */
[----:B-1----:R-:W-:-:S02]  /*20a80*/  LOP3.LUT P0, RZ, R2, 0x3, RZ, 0xc0, !PT ;  /* 0x0000000302ff7812 */ /* 0x002fc4000780c0ff */
[----:B----4-:R-:W-:-:S04]  /*20a90*/  SHF.L.U32 R0, R0, 0x1f, RZ ;  /* 0x0000001f00007819 */ /* 0x010fc800000006ff */
[----:B------:R-:W1:Y:S02]  /*20aa0*/  SYNCS.PHASECHK.TRANS64.TRYWAIT P1, [UR4+0xc4498], R0 ;  /* 0x0c449800ff0075a7 */ /* 0x000e640008020144 */
[----:B-1----:R-:W-:Y:S05]  /*20ab0*/  @!P1 BRA `(.L_x_51) ;  /* 0x0000006400489947 */ /* 0x002fea0003800000 */
.L_x_142:
[----:B------:R-:W2:Y:S01]  /*20ac0*/  S2R R58, SR_TID.X ;  /* 0x00000000003a7919 */ /* 0x000ea20000002100 */
[----:B------:R-:W-:Y:S01]  /*20ad0*/  USHF.L.U32 UR42, UR42, 0x6, URZ ;  /* 0x000000062a2a7899 */ /* 0x000fe2000800063f */
[----:B------:R-:W-:Y:S04]  /*20ae0*/  BSSY B0, `(.L_x_52) ;  /* 0x0000019000007945 */ /* 0x000fe80003800000 */
[----:B------:R-:W-:Y:S07]  /*20af0*/  @P0 BRA `(.L_x_53) ;  /* 0x00000000005c0947 */ /* 0x000fee0003800000 */
[----:B-12---:R-:W-:Y:S01]  /*20b00*/  LOP3.LUT R0, R58, 0x60, RZ, 0xc0, !PT ;  /* 0x000000603a007812 */ /* 0x006fe200078ec0ff */
[----:B------:R-:W-:Y:S01]  /*20b10*/  ULDC.64 UR4, c[0x0][0x688] ;  /* 0x0001a20000047ab9 */ /* 0x000fe20000000a00 */
[----:B------:R-:W-:Y:S01]  /*20b20*/  SHF.R.U32.HI R2, RZ, 0x2, R58 ;  /* 0x00000002ff027819 */ /* 0x000fe2000001163a */
[----:B------:R-:W-:Y:S01]  /*20b30*/  UIMAD UR4, UR43, UR4, UR42 ;  /* 0x000000042b0472a4 */ /* 0x000fe2000f8e022a */
[----:B------:R-:W-:Y:S01]  /*20b40*/  SHF.R.U32.HI R0, RZ, 0x5, R0 ;  /* 0x00000005ff007819 */ /* 0x000fe20000011600 */
[----:B------:R-:W-:Y:S01]  /*20b50*/  ULDC UR6, c[0x0][0x288] ;  /* 0x0000a20000067ab9 */ /* 0x000fe20000000800 */
[----:B------:R-:W-:Y:S01]  /*20b60*/  LOP3.LUT R2, R2, 0x7, RZ, 0xc0, !PT ;  /* 0x0000000702027812 */ /* 0x000fe200078ec0ff */
[----:B------:R-:W-:Y:S01]  /*20b70*/  UIMAD UR4, UR44, UR5, UR4 ;  /* 0x000000052c0472a4 */ /* 0x000fe2000f8e0204 */
[----:B------:R-:W-:Y:S01]  /*20b80*/  SHF.L.U32 R0, R0, 0x4, RZ ;  /* 0x0000000400007819 */ /* 0x000fe200000006ff */
[----:B------:R-:W-:-:S03]  /*20b90*/  ULDC.64 UR8, c[0x0][0x208] ;  /* 0x0000820000087ab9 */ /* 0x000fc60000000a00 */
[----:B------:R-:W-:Y:S02]  /*20ba0*/  LOP3.LUT R0, R0, 0xfffffff0, R2, 0xe2, !PT ;  /* 0xfffffff000007812 */ /* 0x000fe400078ee202 */
[----:B------:R-:W-:-:S03]  /*20bb0*/  MOV R3, UR4 ;  /* 0x0000000400037c02 */ /* 0x000fc60008000f00 */
[C---:B------:R-:W-:Y:S01]  /*20bc0*/  VIADD R2, R0.reuse, UR42 ;  /* 0x0000002a00027c36 */ /* 0x040fe20008000000 */
[----:B------:R-:W-:Y:S01]  /*20bd0*/  IADD3 R0, P2, R0, UR4, RZ ;  /* 0x0000000400007c10 */ /* 0x000fe2000ff5e0ff */
[----:B------:R-:W-:-:S03]  /*20be0*/  ULDC.64 UR4, c[0x0][0x680] ;  /* 0x0001a00000047ab9 */ /* 0x000fc60000000a00 */
[C---:B------:R-:W-:Y:S02]  /*20bf0*/  ISETP.GE.U32.AND P0, PT, R2.reuse, UR6, PT ;  /* 0x0000000602007c0c */ /* 0x040fe4000bf06070 */
[----:B------:R-:W-:Y:S02]  /*20c00*/  IADD3 R2, R2, 0x8, RZ ;  /* 0x0000000802027810 */ /* 0x000fe40007ffe0ff */
[----:B------:R-:W-:Y:S02]  /*20c10*/  LEA.HI.X.SX32 R3, R3, RZ, 0x1, P2 ;  /* 0x000000ff03037211 */ /* 0x000fe400010f0eff */
[----:B------:R-:W-:Y:S02]  /*20c20*/  ISETP.GE.U32.AND P1, PT, R2, UR6, PT ;  /* 0x0000000602007c0c */ /* 0x000fe4000bf26070 */
[----:B------:R-:W-:-:S04]  /*20c30*/  LEA R2, P2, R0, UR4, 0x2 ;  /* 0x0000000400027c11 */ /* 0x000fc8000f8410ff */
[----:B------:R-:W-:-:S05]  /*20c40*/  LEA.HI.X R3, R0, UR5, R3, 0x2, P2 ;  /* 0x0000000500037c11 */ /* 0x000fca00090f1403 */
[----:B------:R3:W-:Y:S04]  /*20c50*/  @!P0 STG.E desc[UR8][R2.64], R8 ;  /* 0x0000000802008986 */ /* 0x0007e8000c101908 */
[----:B------:R3:W-:Y:S02]  /*20c60*/  @!P1 STG.E desc[UR8][R2.64+0x20], R10 ;  /* 0x0000200a02009986 */ /* 0x0007e4000c101908 */
.L_x_53:
[----:B------:R-:W-:Y:S05]  /*20c70*/  BSYNC B0 ;  /* 0x0000000000007941 */ /* 0x000fea0003800000 */
.L_x_52:
[----:B------:R-:W-:Y:S02]  /*20c80*/  ULDC.64 UR4, c[0x0][0x730] ;  /* 0x0001cc0000047ab9 */ /* 0x000fe40000000a00 */
[----:B------:R-:W-:-:S04]  /*20c90*/  ISETP.NE.U32.AND P0, PT, RZ, UR4, PT ;  /* 0x00000004ff007c0c */ /* 0x000fc8000bf05070 */
[----:B------:R-:W-:-:S13]  /*20ca0*/  ISETP.NE.AND.EX P0, PT, RZ, UR5, PT, P0 ;  /* 0x00000005ff007c0c */ /* 0x000fda000bf05300 */
[----:B------:R-:W-:Y:S05]  /*20cb0*/  @P0 BRA `(.L_x_54) ;  /* 0x0000000000300947 */ /* 0x000fea0003800000 */
[----:B------:R-:W-:Y:S02]  /*20cc0*/  ULDC.64 UR4, c[0x0][0x728] ;  /* 0x0001ca0000047ab9 */ /* 0x000fe40000000a00 */
[----:B------:R-:W-:-:S04]  /*20cd0*/  ISETP.NE.U32.AND P0, PT, RZ, UR4, PT ;  /* 0x00000004ff007c0c */ /* 0x000fc8000bf05070 */
[----:B------:R-:W-:-:S13]  /*20ce0*/  ISETP.NE.AND.EX P0, PT, RZ, UR5, PT, P0 ;  /* 0x00000005ff007c0c */ /* 0x000fda000bf05300 */
[----:B------:R-:W-:Y:S05]  /*20cf0*/  @!P0 BRA `(.L_x_55) ;  /* 0x0000000000148947 */ /* 0x000fea0003800000 */
[----:B-1-3--:R-:W1:Y:S01]  /*20d00*/  LDC.64 R2, c[0x0][0x728] ;  /* 0x0001ca00ff027b82 */ /* 0x00ae620000000a00 */
[----:B------:R-:W-:Y:S02]  /*20d10*/  ULDC.64 UR4, c[0x0][0x208] ;  /* 0x0000820000047ab9 */ /* 0x000fe40000000a00 */
[----:B-1----:R-:W3:Y:S04]  /*20d20*/  LDG.E R0, desc[UR4][R2.64] ;  /* 0x0000000402007981 */ /* 0x002ee8000c1e1900 */
[----:B---3--:R4:W-:Y:S01]  /*20d30*/  STL [R1+0x288], R0 ;  /* 0x0002880001007387 */ /* 0x0089e20000100800 */
[----:B------:R-:W-:Y:S05]  /*20d40*/  BRA `(.L_x_54) ;  /* 0x00000000000c7947 */ /* 0x000fea0003800000 */
.L_x_55:
[----:B------:R-:W-:Y:S02]  /*20d50*/  ULDC UR4, c[0x0][0x720] ;  /* 0x0001c80000047ab9 */ /* 0x000fe40000000800 */
[----:B-1----:R-:W-:-:S05]  /*20d60*/  IMAD.U32 R0, RZ, RZ, UR4 ;  /* 0x00000004ff007e24 */ /* 0x002fca000f8e00ff */
[----:B------:R1:W-:Y:S02]  /*20d70*/  STL [R1+0x288], R0 ;  /* 0x0002880001007387 */ /* 0x0003e40000100800 */
.L_x_54:
[----:B-1--4-:R-:W-:-:S04]  /*20d80*/  MOV R0, RZ ;  /* 0x000000ff00007202 */ /* 0x012fc80000000f00 */
[----:B------:R-:W-:-:S13]  /*20d90*/  LOP3.LUT P0, RZ, R0, 0x1bf, RZ, 0xc0, !PT ;  /* 0x000001bf00ff7812 */ /* 0x000fda000780c0ff */
[----:B------:R-:W-:Y:S05]  /*20da0*/  @!P0 BRA `(.L_x_56) ;  /* 0x0000000000408947 */ /* 0x000fea0003800000 */
[----:B---3--:R-:W-:Y:S01]  /*20db0*/  MOV R2, 0x0 ;  /* 0x0000000000027802 */ /* 0x008fe20000000f00 */
[----:B------:R-:W-:Y:S01]  /*20dc0*/  ULDC.64 UR4, c[0x4][0x70] ;  /* 0x01001c0000047ab9 */ /* 0x000fe20000000a00 */
[----:B------:R-:W-:Y:S01]  /*20dd0*/  ULDC.64 UR6, c[0x4][0x78] ;  /* 0x01001e0000067ab9 */ /* 0x000fe20000000a00 */
[----:B------:R-:W-:Y:S01]  /*20de0*/  ULDC.64 UR8, c[0x4][0x8] ;  /* 0x0100020000087ab9 */ /* 0x000fe20000000a00 */
[----:B------:R-:W-:Y:S01]  /*20df0*/  MOV R4, UR4 ;  /* 0x0000000400047c02 */ /* 0x000fe20008000f00 */
[----:B------:R-:W-:Y:S01]  /*20e00*/  IMAD.U32 R6, RZ, RZ, UR6 ;  /* 0x00000006ff067e24 */ /* 0x000fe2000f8e00ff */
[----:B------:R-:W1:Y:S01]  /*20e10*/  LDC.64 R2, c[0x4][R2] ;  /* 0x0100000002027b82 */ /* 0x000e620000000a00 */
[----:B------:R-:W-:Y:S01]  /*20e20*/  MOV R5, UR5 ;  /* 0x0000000500057c02 */ /* 0x000fe20008000f00 */
[----:B------:R-:W-:Y:S01]  /*20e30*/  IMAD.U32 R11, RZ, RZ, UR9 ;  /* 0x00000009ff0b7e24 */ /* 0x000fe2000f8e00ff */
[----:B------:R-:W-:Y:S01]  /*20e40*/  MOV R7, UR7 ;  /* 0x0000000700077c02 */ /* 0x000fe20008000f00 */
[----:B------:R-:W-:Y:S01]  /*20e50*/  IMAD.MOV.U32 R13, RZ, RZ, RZ ;  /* 0x000000ffff0d7224 */ /* 0x000fe200078e00ff */
[----:B------:R-:W-:-:S02]  /*20e60*/  MOV R10, UR8 ;  /* 0x00000008000a7c02 */ /* 0x000fc40008000f00 */
[----:B------:R-:W-:Y:S02]  /*20e70*/  MOV R8, 0x70 ;  /* 0x0000007000087802 */ /* 0x000fe40000000f00 */
[----:B------:R-:W-:-:S07]  /*20e80*/  MOV R12, 0x1 ;  /* 0x00000001000c7802 */ /* 0x000fce0000000f00 */
[----:B------:R-:W-:-:S07]  /*20e90*/  LEPC R20, `(.L_x_56) ;  /* 0x000000001014794e */ /* 0x000fce0000000000 */
[----:B-12---:R-:W-:Y:S05]  /*20ea0*/  CALL.ABS.NOINC R2 ;  /* 0x0000000002007343 */ /* 0x006fea0003c00000 */
.L_x_56:
[----:B---3--:R-:W1:Y:S01]  /*20eb0*/  S2R R2, SR_CgaCtaId ;  /* 0x0000000000027919 */ /* 0x008e620000008800 */
[----:B------:R-:W-:-:S04]  /*20ec0*/  MOV R0, 0x400 ;  /* 0x0000040000007802 */ /* 0x000fc80000000f00 */
[----:B-1----:R-:W-:Y:S02]  /*20ed0*/  LEA R2, R2, R0, 0x18 ;  /* 0x0000000002027211 */ /* 0x002fe400078ec0ff */
[----:B------:R-:W-:-:S05]  /*20ee0*/  MOV R0, UR39 ;  /* 0x0000002700007c02 */ /* 0x000fca0008000f00 */
[----:B------:R-:W-:-:S05]  /*20ef0*/  IMAD R2, R0, 0x2200, R2 ;  /* 0x0000220000027824 */ /* 0x000fca00078e0202 */
[----:B------:R-:W-:-:S04]  /*20f00*/  IADD3 R56, R2, 0xbde00, RZ ;  /* 0x000bde0002387810 */ /* 0x000fc80007ffe0ff */
[----:B------:R-:W-:-:S13]  /*20f10*/  LOP3.LUT P0, RZ, R56, 0x1b0, RZ, 0xc0, !PT ;  /* 0x000001b038ff7812 */ /* 0x000fda000780c0ff */
[----:B------:R-:W-:Y:S05]  /*20f20*/  @!P0 BRA `(.L_x_57) ;  /* 0x0000000000408947 */ /* 0x000fea0003800000 */
[----:B------:R-:W-:Y:S01]  /*20f30*/  MOV R14, 0x0 ;  /* 0x00000000000e7802 */ /* 0x000fe20000000f00 */
[----:B------:R-:W-:Y:S01]  /*20f40*/  ULDC.64 UR6, c[0x4][0x70] ;  /* 0x01001c0000067ab9 */ /* 0x000fe20000000a00 */
[----:B------:R-:W-:Y:S01]  /*20f50*/  ULDC.64 UR8, c[0x4][0x78] ;  /* 0x01001e0000087ab9 */ /* 0x000fe20000000a00 */
[----:B------:R-:W-:Y:S01]  /*20f60*/  ULDC.64 UR4, c[0x4][0x10] ;  /* 0x0100040000047ab9 */ /* 0x000fe20000000a00 */
[----:B------:R-:W-:Y:S01]  /*20f70*/  IMAD.U32 R4, RZ, RZ, UR6 ;  /* 0x00000006ff047e24 */ /* 0x000fe2000f8e00ff */
[----:B------:R-:W-:Y:S01]  /*20f80*/  MOV R5, UR7 ;  /* 0x0000000700057c02 */ /* 0x000fe20008000f00 */
[----:B------:R-:W1:Y:S01]  /*20f90*/  LDC.64 R14, c[0x4][R14] ;  /* 0x010000000e0e7b82 */ /* 0x000e620000000a00 */
[----:B------:R-:W-:Y:S01]  /*20fa0*/  MOV R6, UR8 ;  /* 0x0000000800067c02 */ /* 0x000fe20008000f00 */
[----:B------:R-:W-:Y:S01]  /*20fb0*/  IMAD.U32 R7, RZ, RZ, UR9 ;  /* 0x00000009ff077e24 */ /* 0x000fe2000f8e00ff */
[----:B------:R-:W-:Y:S01]  /*20fc0*/  MOV R10, UR4 ;  /* 0x00000004000a7c02 */ /* 0x000fe20008000f00 */
[----:B------:R-:W-:Y:S01]  /*20fd0*/  IMAD.MOV.U32 R8, RZ, RZ, 0x70 ;  /* 0x00000070ff087424 */ /* 0x000fe200078e00ff */
[----:B------:R-:W-:-:S02]  /*20fe0*/  MOV R11, UR5 ;  /* 0x00000005000b7c02 */ /* 0x000fc40008000f00 */
[----:B------:R-:W-:Y:S02]  /*20ff0*/  MOV R12, 0x1 ;  /* 0x00000001000c7802 */ /* 0x000fe40000000f00 */
[----:B------:R-:W-:-:S07]  /*21000*/  MOV R13, RZ ;  /* 0x000000ff000d7202 */ /* 0x000fce0000000f00 */
[----:B------:R-:W-:-:S07]  /*21010*/  LEPC R20, `(.L_x_57) ;  /* 0x000000001014794e */ /* 0x000fce0000000000 */
[----:B-12---:R-:W-:Y:S05]  /*21020*/  CALL.ABS.NOINC R14 ;  /* 0x000000000e007343 */ /* 0x006fea0003c00000 */
.L_x_57:
[----:B------:R-:W3:Y:S01]  /*21030*/  LDL R20, [R1+0x288] ;  /* 0x0002880001147983 */ /* 0x000ee20000100800 */
[----:B------:R-:W-:Y:S01]  /*21040*/  ULDC.64 UR4, c[0x0][0x730] ;  /* 0x0001cc0000047ab9 */ /* 0x000fe20000000a00 */
[C---:B--2---:R-:W-:Y:S01]  /*21050*/  IMAD.SHL.U32 R0, R58.reuse, 0x10, RZ ;  /* 0x000000103a007824 */ /* 0x044fe200078e00ff */
[----:B------:R-:W-:Y:S01]  /*21060*/  ISETP.NE.U32.AND P0, PT, RZ, UR4, PT ;  /* 0x00000004ff007c0c */ /* 0x000fe2000bf05070 */
[----:B------:R-:W-:Y:S01]  /*21070*/  ULDC UR4, c[0x0][0x720] ;  /* 0x0001c80000047ab9 */ /* 0x000fe20000000800 */
[----:B------:R-:W-:Y:S02]  /*21080*/  SHF.L.U32 R3, R58, 0x5, RZ ;  /* 0x000000053a037819 */ /* 0x000fe400000006ff */
[----:B------:R-:W-:Y:S02]  /*21090*/  ISETP.NE.AND.EX P0, PT, RZ, UR5, PT, P0 ;  /* 0x00000005ff007c0c */ /* 0x000fe4000bf05300 */
[----:B------:R-:W-:Y:S02]  /*210a0*/  LOP3.LUT R0, R0, 0x600, RZ, 0xc0, !PT ;  /* 0x0000060000007812 */ /* 0x000fe400078ec0ff */
[----:B------:R-:W-:-:S02]  /*210b0*/  SHF.R.U32.HI R8, RZ, 0x1, R58 ;  /* 0x00000001ff087819 */ /* 0x000fc4000001163a */
[----:B------:R-:W-:-:S04]  /*210c0*/  LOP3.LUT R0, R0, 0x20, R3, 0xf8, !PT ;  /* 0x0000002000007812 */ /* 0x000fc800078ef803 */
[----:B------:R-:W-:Y:S02]  /*210d0*/  LOP3.LUT R0, R0, 0x100, R3, 0xf8, !PT ;  /* 0x0000010000007812 */ /* 0x000fe400078ef803 */
[----:B------:R-:W-:-:S04]  /*210e0*/  LOP3.LUT R3, R3, 0xc0, RZ, 0xc0, !PT ;  /* 0x000000c003037812 */ /* 0x000fc800078ec0ff */
[----:B------:R-:W-:Y:S01]  /*210f0*/  LOP3.LUT R3, R3, 0x8, R8, 0xf8, !PT ;  /* 0x0000000803037812 */ /* 0x000fe200078ef808 */
[----:B------:R-:W-:-:S05]  /*21100*/  IMAD.SHL.U32 R8, R58, 0x4, RZ ;  /* 0x000000043a087824 */ /* 0x000fca00078e00ff */
[----:B------:R-:W-:-:S04]  /*21110*/  LOP3.LUT R3, R3, 0x18, R8, 0x78, !PT ;  /* 0x0000001803037812 */ /* 0x000fc800078e7808 */
[----:B------:R-:W-:Y:S02]  /*21120*/  LOP3.LUT R3, R0, R3, RZ, 0xfc, !PT ;  /* 0x0000000300037212 */ /* 0x000fe400078efcff */
[----:B---3--:R-:W-:Y:S02]  /*21130*/  FSEL R55, R20, UR4, !P0 ;  /* 0x0000000414377c08 */ /* 0x008fe4000c000000 */
[----:B------:R-:W1:Y:S03]  /*21140*/  S2R R20, SR_TID.X ;  /* 0x0000000000147919 */ /* 0x000e660000002100 */
        /* <DEDUP_REMOVED lines=12> */
[----:B-1----:R-:W-:-:S04]  /*21210*/  LOP3.LUT R20, R20, 0x7f, RZ, 0xc0, !PT ;  /* 0x0000007f14147812 */ /* 0x002fc800078ec0ff */
[----:B------:R-:W-:-:S04]  /*21220*/  IADD3 R20, R20, 0x1f, RZ ;  /* 0x0000001f14147810 */ /* 0x000fc80007ffe0ff */
[----:B------:R-:W-:-:S13]  /*21230*/  ISETP.GT.U32.AND P1, PT, R20, 0x3e, PT ;  /* 0x0000003e1400780c */ /* 0x000fda0003f24070 */
[----:B------:R-:W-:Y:S05]  /*21240*/  @P1 BRA `(.L_x_58) ;  /* 0x0000000000041947 */ /* 0x000fea0003800000 */
[----:B------:R-:W-:-:S04]  /*21250*/  DEPBAR.LE SB0, 0x1 ;  /* 0x000080400000791a */ /* 0x000fc80000000000 */
.L_x_58:
[----:B------:R1:W-:Y:S01]  /*21260*/  STL [R1+0x28c], R16 ;  /* 0x00028c1001007387 */ /* 0x0003e20000100800 */
[----:B------:R-:W-:Y:S05]  /*21270*/  WARPSYNC.ALL ;  /* 0x0000000000007948 */ /* 0x000fea0003800000 */
[----:B------:R-:W2:Y:S01]  /*21280*/  LDL.LU R13, [R1+0x4] ;  /* 0x00000400010d7983 */ /* 0x000ea20000300800 */
[----:B------:R-:W-:Y:S01]  /*21290*/  LEA R0, R3, R2, 0x1 ;  /* 0x0000000203007211 */ /* 0x000fe200078e08ff */
[-C--:B------:R-:W-:Y:S01]  /*212a0*/  FMUL R64, R176, R55.reuse ;  /* 0x00000037b0407220 */ /* 0x080fe20000400000 */
[-C--:B------:R-:W-:Y:S01]  /*212b0*/  FMUL R62, R171, R55.reuse ;  /* 0x00000037ab3e7220 */ /* 0x080fe20000400000 */
[----:B------:R-:W3:Y:S01]  /*212c0*/  LDL.LU R10, [R1] ;  /* 0x00000000010a7983 */ /* 0x000ee20000300800 */
[----:B------:R-:W-:Y:S01]  /*212d0*/  IMAD.MOV.U32 R72, RZ, RZ, 0x20 ;  /* 0x00000020ff487424 */ /* 0x000fe200078e00ff */
[----:B------:R-:W-:Y:S01]  /*212e0*/  LOP3.LUT P0, RZ, R58, 0x4, RZ, 0xc0, !PT ;  /* 0x000000043aff7812 */ /* 0x000fe2000780c0ff */
[-C--:B------:R-:W-:Y:S01]  /*212f0*/  FMUL R163, R163, R55.reuse ;  /* 0x00000037a3a37220 */ /* 0x080fe20000400000 */
[----:B------:R-:W4:Y:S01]  /*21300*/  LDL.LU R9, [R1+0x84] ;  /* 0x0000840001097983 */ /* 0x000f220000300800 */
[-C--:B------:R-:W-:Y:S01]  /*21310*/  FMUL R45, R45, R55.reuse ;  /* 0x000000372d2d7220 */ /* 0x080fe20000400000 */
[-C--:B------:R-:W-:Y:S01]  /*21320*/  FMUL R152, R152, R55.reuse ;  /* 0x0000003798987220 */ /* 0x080fe20000400000 */
[----:B------:R-:W-:Y:S01]  /*21330*/  FMUL R41, R41, R55 ;  /* 0x0000003729297220 */ /* 0x000fe20000400000 */
[----:B------:R-:W4:Y:S01]  /*21340*/  LDL.LU R8, [R1+0x80] ;  /* 0x0000800001087983 */ /* 0x000f220000300800 */
[----:B------:R-:W-:-:S03]  /*21350*/  LEA R3, R3, R56, 0x1 ;  /* 0x0000003803037211 */ /* 0x000fc600078e08ff */
[----:B------:R-:W4:Y:S04]  /*21360*/  LDL.LU R21, [R1+0x94] ;  /* 0x0000940001157983 */ /* 0x000f280000300800 */
[----:B------:R-:W4:Y:S04]  /*21370*/  LDL.LU R14, [R1+0x90] ;  /* 0x00009000010e7983 */ /* 0x000f280000300800 */
[----:B------:R-:W4:Y:S04]  /*21380*/  LDL.LU R20, [R1+0xa4] ;  /* 0x0000a40001147983 */ /* 0x000f280000300800 */
[----:B-1----:R-:W4:Y:S04]  /*21390*/  LDL.LU R16, [R1+0xa0] ;  /* 0x0000a00001107983 */ /* 0x002f280000300800 */
[----:B------:R-:W4:Y:S04]  /*213a0*/  LDL.LU R12, [R1+0xb4] ;  /* 0x0000b400010c7983 */ /* 0x000f280000300800 */
[----:B------:R-:W4:Y:S04]  /*213b0*/  LDL.LU R15, [R1+0xb0] ;  /* 0x0000b000010f7983 */ /* 0x000f280000300800 */
[----:B------:R-:W4:Y:S01]  /*213c0*/  LDL.LU R11, [R1+0xc4] ;  /* 0x0000c400010b7983 */ /* 0x000f220000300800 */
[----:B------:R-:W-:Y:S01]  /*213d0*/  BAR.SYNC.DEFER_BLOCKING 0x1, 0x80 ;  /* 0x0042000000007b1d */ /* 0x000fe20000010000 */
[----:B--2---:R-:W-:-:S05]  /*213e0*/  FMUL R176, R13, R55 ;  /* 0x000000370db07220 */ /* 0x004fca0000400000 */
[----:B------:R1:W-:Y:S01]  /*213f0*/  STSM.16.M88.4 [R0+0xbde00], R4 ;  /* 0x0bde000400007844 */ /* 0x0003e20000000200 */
[----:B---3--:R-:W-:-:S03]  /*21400*/  FMUL R171, R10, R55 ;  /* 0x000000370aab7220 */ /* 0x008fc60000400000 */
[----:B------:R-:W2:Y:S04]  /*21410*/  LDL.LU R13, [R1+0xc0] ;  /* 0x0000c000010d7983 */ /* 0x000ea80000300800 */
[----:B------:R-:W3:Y:S01]  /*21420*/  LDL.LU R10, [R1+0xd4] ;  /* 0x0000d400010a7983 */ /* 0x000ee20000300800 */
[----:B------:R-:W-:Y:S01]  /*21430*/  SEL R72, R72, 0xffffffe0, !P0 ;  /* 0xffffffe048487807 */ /* 0x000fe20004000000 */
[-C--:B-1----:R-:W-:Y:S01]  /*21440*/  FMUL R4, R167, R55.reuse ;  /* 0x00000037a7047220 */ /* 0x082fe20000400000 */
[-C--:B------:R-:W-:Y:S01]  /*21450*/  FMUL R5, R37, R55.reuse ;  /* 0x0000003725057220 */ /* 0x080fe20000400000 */
[-C--:B------:R-:W-:Y:S01]  /*21460*/  FMUL R6, R156, R55.reuse ;  /* 0x000000379c067220 */ /* 0x080fe20000400000 */
[----:B------:R-:W-:Y:S01]  /*21470*/  FMUL R7, R36, R55 ;  /* 0x0000003724077220 */ /* 0x000fe20000400000 */
[----:B------:R-:W-:-:S02]  /*21480*/  IADD3 R0, R3, R72, RZ ;  /* 0x0000004803007210 */ /* 0x000fc40007ffe0ff */
[----:B------:R-:W-:Y:S02]  /*21490*/  F2FP.F16.F32.PACK_AB R4, R163, R4 ;  /* 0x00000004a304723e */ /* 0x000fe400000000ff */
[----:B------:R-:W-:Y:S02]  /*214a0*/  F2FP.F16.F32.PACK_AB R5, R45, R5 ;  /* 0x000000052d05723e */ /* 0x000fe400000000ff */
[----:B------:R-:W-:Y:S02]  /*214b0*/  F2FP.F16.F32.PACK_AB R6, R152, R6 ;  /* 0x000000069806723e */ /* 0x000fe400000000ff */
[----:B------:R-:W-:Y:S01]  /*214c0*/  F2FP.F16.F32.PACK_AB R7, R41, R7 ;  /* 0x000000072907723e */ /* 0x000fe200000000ff */
[-C--:B------:R-:W-:Y:S01]  /*214d0*/  FMUL R56, R172, R55.reuse ;  /* 0x00000037ac387220 */ /* 0x080fe20000400000 */
[-C--:B----4-:R-:W-:Y:S01]  /*214e0*/  FMUL R172, R9, R55.reuse ;  /* 0x0000003709ac7220 */ /* 0x090fe20000400000 */
[-C--:B------:R-:W-:Y:S01]  /*214f0*/  FMUL R167, R8, R55.reuse ;  /* 0x0000003708a77220 */ /* 0x080fe20000400000 */
[----:B------:R-:W4:Y:S01]  /*21500*/  LDL.LU R9, [R1+0xd0] ;  /* 0x0000d00001097983 */ /* 0x000f220000300800 */
[----:B------:R-:W-:-:S03]  /*21510*/  FMUL R163, R14, R55 ;  /* 0x000000370ea37220 */ /* 0x000fc60000400000 */
[----:B------:R1:W-:Y:S04]  /*21520*/  STSM.16.M88.4 [R0], R4 ;  /* 0x0000000400007844 */ /* 0x0003e80000000200 */
[----:B------:R-:W4:Y:S01]  /*21530*/  LDL.LU R8, [R1+0xe4] ;  /* 0x0000e40001087983 */ /* 0x000f220000300800 */
        /* <DEDUP_REMOVED lines=11> */
[----:B-1----:R-:W4:Y:S04]  /*215f0*/  LDL.LU R7, [R1+0xe0] ;  /* 0x0000e00001077983 */ /* 0x002f280000300800 */
[----:B------:R-:W4:Y:S04]  /*21600*/  LDL.LU R14, [R1+0xf4] ;  /* 0x0000f400010e7983 */ /* 0x000f280000300800 */
[----:B------:R-:W4:Y:S04]  /*21610*/  LDL.LU R6, [R1+0xf0] ;  /* 0x0000f00001067983 */ /* 0x000f280000300800 */
[----:B------:R-:W4:Y:S04]  /*21620*/  LDL.LU R5, [R1+0x104] ;  /* 0x0001040001057983 */ /* 0x000f280000300800 */
[----:B------:R-:W4:Y:S04]  /*21630*/  LDL.LU R4, [R1+0x100] ;  /* 0x0001000001047983 */ /* 0x000f280000300800 */
[----:B------:R-:W4:Y:S04]  /*21640*/  LDL.LU R12, [R1+0x114] ;  /* 0x00011400010c7983 */ /* 0x000f280000300800 */
        /* <DEDUP_REMOVED lines=113> */
[----:B------:R-:W-:Y:S01]  /*21d60*/  @!PT LDS RZ, [RZ] ;  /* 0x00000000fffff984 */ /* 0x000fe20000000800 */
[----:B------:R-:W-:Y:S01]  /*21d70*/  @!PT LDS RZ, [RZ] ;  /* 0x00000000fffff984 */ /* 0x000fe20000000800 */
[----:B------:R-:W-:Y:S01]  /*21d80*/  @!PT LDS RZ, [RZ] ;  /* 0x00000000fffff984 */ /* 0x000fe20000000800 */
[----:B------:R-:W-:Y:S01]  /*21d90*/  @!PT LDS RZ, [RZ] ;  /* 0x00000000fffff984 */ /* 0x000fe20000000800 */
[----:B------:R1:W-:Y:S06]  /*21da0*/  MEMBAR.ALL.CTA ;  /* 0x0000000000007992 */ /* 0x0003ec0000008000 */
[----:B-1----:R-:W1:Y:S01]  /*21db0*/  FENCE.VIEW.ASYNC.S ;  /* 0x00000000000073c6 */ /* 0x002e620000000000 */
[----:B--2---:R-:W-:-:S03]  /*21dc0*/  FMUL R151, R13, R55 ;  /* 0x000000370d977220 */ /* 0x004fc60000400000 */
[----:B------:R-:W2:Y:S01]  /*21dd0*/  LDL.LU R13, [R1+0x124] ;  /* 0x00012400010d7983 */ /* 0x000ea20000300800 */
[----:B---3--:R-:W-:-:S03]  /*21de0*/  FMUL R152, R10, R55 ;  /* 0x000000370a987220 */ /* 0x008fc60000400000 */
[----:B------:R-:W3:Y:S01]  /*21df0*/  LDL.LU R10, [R1+0x120] ;  /* 0x00012000010a7983 */ /* 0x000ee20000300800 */
[----:B----4-:R-:W-:-:S03]  /*21e00*/  FMUL R147, R9, R55 ;  /* 0x0000003709937220 */ /* 0x010fc60000400000 */
[----:B------:R-:W4:Y:S01]  /*21e10*/  LDL.LU R9, [R1+0x134] ;  /* 0x0001340001097983 */ /* 0x000f220000300800 */
[----:B------:R-:W-:-:S03]  /*21e20*/  FMUL R148, R8, R55 ;  /* 0x0000003708947220 */ /* 0x000fc60000400000 */
        /* <DEDUP_REMOVED lines=24> */
[----:B------:R-:W-:Y:S01]  /*21fb0*/  BSSY B0, `(.L_x_59) ;  /* 0x00000bf000007945 */ /* 0x000fe20003800000 */
[----:B------:R-:W-:-:S02]  /*21fc0*/  F2FP.F16.F32.PACK_AB R60, R60, R232 ;  /* 0x000000e83c3c723e */ /* 0x000fc400000000ff */
[----:B------:R-:W-:Y:S02]  /*21fd0*/  F2FP.F16.F32.PACK_AB R61, R61, R231 ;  /* 0x000000e73d3d723e */ /* 0x000fe400000000ff */
[----:B------:R-:W-:Y:S02]  /*21fe0*/  F2FP.F16.F32.PACK_AB R62, R62, R230 ;  /* 0x000000e63e3e723e */ /* 0x000fe400000000ff */
[----:B------:R-:W-:Y:S02]  /*21ff0*/  F2FP.F16.F32.PACK_AB R63, R63, R229 ;  /* 0x000000e53f3f723e */ /* 0x000fe400000000ff */
[----:B------:R-:W-:Y:S02]  /*22000*/  F2FP.F16.F32.PACK_AB R56, R56, R228 ;  /* 0x000000e43838723e */ /* 0x000fe400000000ff */
[----:B------:R-:W-:Y:S02]  /*22010*/  F2FP.F16.F32.PACK_AB R57, R57, R227 ;  /* 0x000000e33939723e */ /* 0x000fe400000000ff */
[----:B------:R-:W-:Y:S01]  /*22020*/  F2FP.F16.F32.PACK_AB R58, R58, R226 ;  /* 0x000000e23a3a723e */ /* 0x000fe200000000ff */
[----:B---3--:R-:W-:-:S02]  /*22030*/  FMUL R127, R10, R55 ;  /* 0x000000370a7f7220 */ /* 0x008fc40000400000 */
[----:B------:R-:W3:Y:S01]  /*22040*/  LDL.LU R10, [R1+0x184] ;  /* 0x00018400010a7983 */ /* 0x000ee20000300800 */
[----:B--2---:R-:W-:-:S03]  /*22050*/  FMUL R132, R13, R55 ;  /* 0x000000370d847220 */ /* 0x004fc60000400000 */
[----:B------:R-:W2:Y:S04]  /*22060*/  LDL.LU R14, [R1+0x180] ;  /* 0x00018000010e7983 */ /* 0x000ea80000300800 */
[----:B------:R-:W2:Y:S01]  /*22070*/  LDL.LU R13, [R1+0x194] ;  /* 0x00019400010d7983 */ /* 0x000ea20000300800 */
        /* <DEDUP_REMOVED lines=16> */
[----:B------:R-:W-:Y:S02]  /*22180*/  F2FP.F16.F32.PACK_AB R59, R59, R225 ;  /* 0x000000e13b3b723e */ /* 0x000fe400000000ff */
[----:B------:R-:W-:Y:S01]  /*22190*/  IADD3 R72, R72, 0x1000, R3 ;  /* 0x0000100048487810 */ /* 0x000fe20007ffe003 */
[----:B-1----:R-:W-:Y:S01]  /*221a0*/  BAR.SYNC.DEFER_BLOCKING 0x1, 0x80 ;  /* 0x0042000000007b1d */ /* 0x002fe20000010000 */
[----:B---3--:R-:W-:-:S05]  /*221b0*/  FMUL R108, R10, R55 ;  /* 0x000000370a6c7220 */ /* 0x008fca0000400000 */
[----:B------:R-:W3:Y:S01]  /*221c0*/  LDL.LU R10, [R1+0x1d4] ;  /* 0x0001d400010a7983 */ /* 0x000ee20000300800 */
[----:B--2---:R-:W-:-:S03]  /*221d0*/  FMUL R104, R13, R55 ;  /* 0x000000370d687220 */ /* 0x004fc60000400000 */
[----:B------:R-:W2:Y:S01]  /*221e0*/  LDL.LU R13, [R1+0x1e4] ;  /* 0x0001e400010d7983 */ /* 0x000ea20000300800 */
[----:B----4-:R-:W-:-:S03]  /*221f0*/  FMUL R99, R9, R55 ;  /* 0x0000003709637220 */ /* 0x010fc60000400000 */
[----:B------:R-:W4:Y:S01]  /*22200*/  LDL.LU R9, [R1+0x1e0] ;  /* 0x0001e00001097983 */ /* 0x000f220000300800 */
[----:B------:R-:W-:-:S03]  /*22210*/  FMUL R100, R8, R55 ;  /* 0x0000003708647220 */ /* 0x000fc60000400000 */
[----:B------:R-:W4:Y:S01]  /*22220*/  LDL.LU R8, [R1+0x1f4] ;  /* 0x0001f40001087983 */ /* 0x000f220000300800 */
[-C--:B------:R-:W-:Y:S01]  /*22230*/  FMUL R107, R15, R55.reuse ;  /* 0x000000370f6b7220 */ /* 0x080fe20000400000 */
[-C--:B------:R-:W-:Y:S01]  /*22240*/  FMUL R95, R7, R55.reuse ;  /* 0x00000037075f7220 */ /* 0x080fe20000400000 */
[-C--:B------:R-:W-:Y:S01]  /*22250*/  FMUL R96, R6, R55.reuse ;  /* 0x0000003706607220 */ /* 0x080fe20000400000 */
[-C--:B------:R-:W-:Y:S02]  /*22260*/  FMUL R91, R5, R55.reuse ;  /* 0x00000037055b7220 */ /* 0x080fe40000400000 */
[----:B------:R-:W4:Y:S01]  /*22270*/  LDL.LU R5, [R1+0x1f0] ;  /* 0x0001f00001057983 */ /* 0x000f220000300800 */
[----:B------:R-:W-:-:S03]  /*22280*/  FMUL R92, R4, R55 ;  /* 0x00000037045c7220 */ /* 0x000fc60000400000 */
[----:B------:R-:W4:Y:S04]  /*22290*/  LDL.LU R4, [R1+0x204] ;  /* 0x0002040001047983 */ /* 0x000f280000300800 */
[----:B------:R-:W4:Y:S01]  /*222a0*/  LDL.LU R6, [R1+0x200] ;  /* 0x0002000001067983 */ /* 0x000f220000300800 */
[----:B------:R-:W-:-:S03]  /*222b0*/  FMUL R87, R12, R55 ;  /* 0x000000370c577220 */ /* 0x000fc60000400000 */
[----:B------:R-:W4:Y:S01]  /*222c0*/  LDL.LU R7, [R1+0x20c] ;  /* 0x00020c0001077983 */ /* 0x000f220000300800 */
[----:B------:R-:W-:-:S03]  /*222d0*/  FMUL R88, R11, R55 ;  /* 0x000000370b587220 */ /* 0x000fc60000400000 */
[----:B------:R-:W4:Y:S04]  /*222e0*/  LDL.LU R12, [R1+0x208] ;  /* 0x00020800010c7983 */ /* 0x000f280000300800 */
[----:B------:R-:W4:Y:S04]  /*222f0*/  LDL.LU R11, [R1+0x214] ;  /* 0x00021400010b7983 */ /* 0x000f280000300800 */
[----:B------:R-:W4:Y:S04]  /*22300*/  LDL.LU R20, [R1+0x210] ;  /* 0x0002100001147983 */ /* 0x000f280000300800 */
[----:B------:R-:W4:Y:S01]  /*22310*/  LDL.LU R18, [R1+0x21c] ;  /* 0x00021c0001127983 */ /* 0x000f220000300800 */
[-C--:B------:R-:W-:Y:S01]  /*22320*/  FMUL R116, R16, R55.reuse ;  /* 0x0000003710747220 */ /* 0x080fe20000400000 */
[----:B---3--:R-:W-:-:S02]  /*22330*/  FMUL R84, R10, R55 ;  /* 0x000000370a547220 */ /* 0x008fc40000400000 */
[----:B------:R-:W3:Y:S04]  /*22340*/  LDL.LU R10, [R1+0x14] ;  /* 0x00001400010a7983 */ /* 0x000ee80000300800 */
[----:B------:R-:W3:Y:S04]  /*22350*/  LDL.LU R15, [R1+0x218] ;  /* 0x00021800010f7983 */ /* 0x000ee80000300800 */
[----:B------:R-:W3:Y:S04]  /*22360*/  LDL.LU R17, [R1+0x224] ;  /* 0x0002240001117983 */ /* 0x000ee80000300800 */
[----:B------:R-:W3:Y:S04]  /*22370*/  LDL.LU R19, [R1+0x10] ;  /* 0x0000100001137983 */ /* 0x000ee80000300800 */
[----:B------:R-:W3:Y:S01]  /*22380*/  LDL.LU R16, [R1+0x24] ;  /* 0x0000240001107983 */ /* 0x000ee20000300800 */
[-C--:B--2---:R-:W-:Y:S01]  /*22390*/  FMUL R80, R13, R55.reuse ;  /* 0x000000370d507220 */ /* 0x084fe20000400000 */
[-C--:B------:R-:W-:Y:S01]  /*223a0*/  FMUL R21, R53, R55.reuse ;  /* 0x0000003735157220 */ /* 0x080fe20000400000 */
[-C--:B------:R-:W-:Y:S01]  /*223b0*/  FMUL R103, R14, R55.reuse ;  /* 0x000000370e677220 */ /* 0x080fe20000400000 */
[-C--:B----4-:R-:W-:Y:S01]  /*223c0*/  FMUL R12, R12, R55.reuse ;  /* 0x000000370c0c7220 */ /* 0x090fe20000400000 */
[----:B------:R-:W-:-:S02]  /*223d0*/  FMUL R13, R11, R55 ;  /* 0x000000370b0d7220 */ /* 0x000fc40000400000 */
[----:B------:R-:W2:Y:S04]  /*223e0*/  LDL.LU R11, [R1+0x220] ;  /* 0x00022000010b7983 */ /* 0x000ea80000300800 */
[----:B------:R1:W-:Y:S01]  /*223f0*/  STL [R1+0xc], R12 ;  /* 0x00000c0c01007387 */ /* 0x0003e20000100800 */
[-C--:B------:R-:W-:Y:S01]  /*22400*/  FMUL R236, R18, R55.reuse ;  /* 0x0000003712ec7220 */ /* 0x080fe20000400000 */
[-C--:B------:R-:W-:Y:S02]  /*22410*/  FMUL R237, R20, R55.reuse ;  /* 0x0000003714ed7220 */ /* 0x080fe40000400000 */
[----:B-1----:R-:W4:Y:S04]  /*22420*/  LDL.LU R12, [R1+0x22c] ;  /* 0x00022c00010c7983 */ /* 0x002f280000300800 */
[----:B------:R1:W-:Y:S04]  /*22430*/  STL [R1+0x8], R13 ;  /* 0x0000080d01007387 */ /* 0x0003e80000100800 */
[----:B-1----:R-:W4:Y:S04]  /*22440*/  LDL.LU R13, [R1+0x20] ;  /* 0x00002000010d7983 */ /* 0x002f280000300800 */
[----:B------:R-:W4:Y:S04]  /*22450*/  LDL.LU R14, [R1+0x2c] ;  /* 0x00002c00010e7983 */ /* 0x000f280000300800 */
[----:B------:R-:W-:Y:S04]  /*22460*/  STL [R1+0x4], R22 ;  /* 0x0000041601007387 */ /* 0x000fe80000100800 */
[----:B------:R1:W-:Y:S01]  /*22470*/  STL [R1], R21 ;  /* 0x0000001501007387 */ /* 0x0003e20000100800 */
[----:B---3--:R-:W-:-:S03]  /*22480*/  FMUL R18, R15, R55 ;  /* 0x000000370f127220 */ /* 0x008fc60000400000 */
[----:B------:R-:W3:Y:S01]  /*22490*/  LDL.LU R15, [R1+0x228] ;  /* 0x00022800010f7983 */ /* 0x000ee20000300800 */
[----:B------:R-:W-:-:S03]  /*224a0*/  FMUL R20, R17, R55 ;  /* 0x0000003711147220 */ /* 0x000fc60000400000 */
[----:B------:R1:W-:Y:S02]  /*224b0*/  STL [R1+0x1c], R18 ;  /* 0x00001c1201007387 */ /* 0x0003e40000100800 */
[-C--:B-1----:R-:W-:Y:S02]  /*224c0*/  FMUL R21, R19, R55.reuse ;  /* 0x0000003713157220 */ /* 0x082fe40000400000 */
[----:B------:R-:W3:Y:S04]  /*224d0*/  LDL.LU R17, [R1+0x234] ;  /* 0x0002340001117983 */ /* 0x000ee80000300800 */
[----:B------:R-:W3:Y:S04]  /*224e0*/  LDL.LU R18, [R1+0x28] ;  /* 0x0000280001127983 */ /* 0x000ee80000300800 */
[----:B------:R1:W-:Y:S04]  /*224f0*/  STL [R1+0x18], R20 ;  /* 0x0000181401007387 */ /* 0x0003e80000100800 */
[----:B------:R-:W3:Y:S04]  /*22500*/  LDL.LU R19, [R1+0x34] ;  /* 0x0000340001137983 */ /* 0x000ee80000300800 */
[----:B------:R1:W-:Y:S02]  /*22510*/  STL [R1+0x14], R21 ;  /* 0x0000141501007387 */ /* 0x0003e40000100800 */
[----:B-1----:R-:W-:-:S02]  /*22520*/  FMUL R20, R16, R55 ;  /* 0x0000003710147220 */ /* 0x002fc40000400000 */
[----:B------:R-:W2:Y:S04]  /*22530*/  LDL.LU R16, [R1+0x230] ;  /* 0x0002300001107983 */ /* 0x000ea80000300800 */
[----:B------:R-:W3:Y:S04]  /*22540*/  LDL.LU R21, [R1+0x23c] ;  /* 0x00023c0001157983 */ /* 0x000ee80000300800 */
[----:B------:R2:W-:Y:S04]  /*22550*/  STL [R1+0x10], R20 ;  /* 0x0000101401007387 */ /* 0x0005e80000100800 */
        /* <DEDUP_REMOVED lines=8> */
[----:B------:R-:W-:-:S03]  /*225e0*/  FMUL R233, R4, R55 ;  /* 0x0000003704e97220 */ /* 0x000fc60000400000 */
[----:B------:R-:W3:Y:S01]  /*225f0*/  LDL.LU R30, [R1+0x40] ;  /* 0x00004000011e7983 */ /* 0x000ee20000300800 */
[----:B------:R-:W-:-:S03]  /*22600*/  FMUL R4, R35, R55 ;  /* 0x0000003723047220 */ /* 0x000fc60000400000 */
[----:B------:R-:W3:Y:S04]  /*22610*/  LDL.LU R31, [R1+0x4c] ;  /* 0x00004c00011f7983 */ /* 0x000ee80000300800 */
[----:B------:R-:W3:Y:S04]  /*22620*/  LDL.LU R32, [R1+0x248] ;  /* 0x0002480001207983 */ /* 0x000ee80000300800 */
[----:B------:R-:W3:Y:S04]  /*22630*/  LDL.LU R33, [R1+0x254] ;  /* 0x0002540001217983 */ /* 0x000ee80000300800 */
[----:B------:R-:W3:Y:S04]  /*22640*/  LDL.LU R34, [R1+0x48] ;  /* 0x0000480001227983 */ /* 0x000ee80000300800 */
[----:B------:R-:W3:Y:S04]  /*22650*/  LDL.LU R35, [R1+0x54] ;  /* 0x0000540001237983 */ /* 0x000ee80000300800 */
[----:B------:R-:W3:Y:S04]  /*22660*/  LDL.LU R36, [R1+0x250] ;  /* 0x0002500001247983 */ /* 0x000ee80000300800 */
[----:B------:R-:W3:Y:S01]  /*22670*/  LDL.LU R37, [R1+0x25c] ;  /* 0x00025c0001257983 */ /* 0x000ee20000300800 */
[----:B--2---:R-:W-:-:S03]  /*22680*/  FMUL R20, R16, R55 ;  /* 0x0000003710147220 */ /* 0x004fc60000400000 */
[----:B------:R-:W2:Y:S01]  /*22690*/  LDL.LU R16, [R1+0x50] ;  /* 0x0000500001107983 */ /* 0x000ea20000300800 */
[----:B------:R-:W-:-:S03]  /*226a0*/  FMUL R76, R8, R55 ;  /* 0x00000037084c7220 */ /* 0x000fc60000400000 */
[----:B------:R-:W3:Y:S01]  /*226b0*/  LDL.LU R39, [R1+0x5c] ;  /* 0x00005c0001277983 */ /* 0x000ee20000300800 */
[----:B------:R-:W-:-:S03]  /*226c0*/  FMUL R8, R43, R55 ;  /* 0x000000372b087220 */ /* 0x000fc60000400000 */
[----:B------:R-:W3:Y:S01]  /*226d0*/  LDL.LU R40, [R1+0x258] ;  /* 0x0002580001287983 */ /* 0x000ee20000300800 */
[----:B------:R-:W-:-:S03]  /*226e0*/  FMUL R184, R234, R55 ;  /* 0x00000037eab87220 */ /* 0x000fc60000400000 */
[----:B------:R-:W3:Y:S01]  /*226f0*/  LDL.LU R41, [R1+0x264] ;  /* 0x0002640001297983 */ /* 0x000ee20000300800 */
[----:B------:R-:W-:-:S03]  /*22700*/  FMUL R234, R5, R55 ;  /* 0x0000003705ea7220 */ /* 0x000fc60000400000 */
[----:B------:R-:W3:Y:S01]  /*22710*/  LDL.LU R42, [R1+0x58] ;  /* 0x00005800012a7983 */ /* 0x000ee20000300800 */
[----:B------:R-:W-:-:S03]  /*22720*/  FMUL R5, R47, R55 ;  /* 0x000000372f057220 */ /* 0x000fc60000400000 */
        /* <DEDUP_REMOVED lines=16> */
[-C--:B------:R-:W-:Y:S01]  /*22830*/  FMUL R6, R6, R55.reuse ;  /* 0x0000003706067220 */ /* 0x080fe20000400000 */
[-C--:B------:R-:W-:Y:S01]  /*22840*/  FMUL R7, R7, R55.reuse ;  /* 0x0000003707077220 */ /* 0x080fe20000400000 */
[-C--:B------:R-:W-:Y:S01]  /*22850*/  FMUL R10, R10, R55.reuse ;  /* 0x000000370a0a7220 */ /* 0x080fe20000400000 */
[-C--:B------:R-:W-:Y:S01]  /*22860*/  FMUL R11, R11, R55.reuse ;  /* 0x000000370b0b7220 */ /* 0x080fe20000400000 */
[-C--:B----4-:R-:W-:Y:S01]  /*22870*/  FMUL R12, R12, R55.reuse ;  /* 0x000000370c0c7220 */ /* 0x090fe20000400000 */
[-C--:B------:R-:W-:Y:S01]  /*22880*/  FMUL R13, R13, R55.reuse ;  /* 0x000000370d0d7220 */ /* 0x080fe20000400000 */
[-C--:B------:R-:W-:Y:S01]  /*22890*/  FMUL R14, R14, R55.reuse ;  /* 0x000000370e0e7220 */ /* 0x080fe20000400000 */
[-C--:B---3--:R-:W-:Y:S01]  /*228a0*/  FMUL R15, R15, R55.reuse ;  /* 0x000000370f0f7220 */ /* 0x088fe20000400000 */
        /* <DEDUP_REMOVED lines=36> */
[----:B--2---:R-:W-:-:S02]  /*22af0*/  FMUL R55, R16, R55 ;  /* 0x0000003710377220 */ /* 0x004fc40000400000 */
[----:B------:R1:W5:Y:S01]  /*22b00*/  LDL.LU R16, [R1+0x28c] ;  /* 0x00028c0001107983 */ /* 0x0003620000300800 */
[----:B------:R-:W-:Y:S05]  /*22b10*/  @P1 BRA `(.L_x_60) ;  /* 0x0000000000201947 */ /* 0x000fea0003800000 */
[----:B------:R-:W-:Y:S01]  /*22b20*/  R2UR UR40, R2 ;  /* 0x00000000022872ca */ /* 0x000fe200000e0000 */
[----:B------:R-:W-:Y:S01]  /*22b30*/  UIADD3 UR4, UP0, UR46, 0x670, URZ ;  /* 0x000006702e047890 */ /* 0x000fe2000ff1e03f */
[----:B------:R-:W-:-:S03]  /*22b40*/  UMOV UR41, URZ ;  /* 0x0000003f00297c82 */ /* 0x000fc60008000000 */
[----:B------:R-:W-:-:S08]  /*22b50*/  UIADD3.X UR5, URZ, UR47, URZ, UP0, !UPT ;  /* 0x0000002f3f057290 */ /* 0x000fd000087fe43f */
[----:B------:R-:W-:-:S09]  /*22b60*/  UIADD3 UR40, UR40, 0xbde00, URZ ;  /* 0x000bde0028287890 */ /* 0x000fd2000fffe03f */
[----:B------:R2:W-:Y:S01]  /*22b70*/  UTMASTG.4D [UR40], [UR4] ;  /* 0x00000028040073b5 */ /* 0x0005e20008018000 */
[----:B------:R0:W-:Y:S01]  /*22b80*/  UTMACMDFLUSH ;  /* 0x00000000000079b7 */ /* 0x0001e20000000000 */
[----:B--2---:R-:W-:-:S04]  /*22b90*/  DEPBAR.LE SB0, 0x1 ;  /* 0x000080400000791a */ /* 0x004fc80000000000 */
.L_x_60:
[----:B------:R-:W-:Y:S05]  /*22ba0*/  BSYNC B0 ;  /* 0x0000000000007941 */ /* 0x000fea0003800000 */
.L_x_59:
[----:B------:R-:W-:Y:S01]  /*22bb0*/  BAR.SYNC.DEFER_BLOCKING 0x1, 0x80 ;  /* 0x0042000000007b1d */ /* 0x000fe20000010000 */
[----:B------:R-:W-:Y:S02]  /*22bc0*/  F2FP.F16.F32.PACK_AB R64, R224, R64 ;  /* 0x00000040e040723e */ /* 0x000fe400000000ff */
[----:B------:R-:W-:Y:S02]  /*22bd0*/  F2FP.F16.F32.PACK_AB R65, R223, R65 ;  /* 0x00000041df41723e */ /* 0x000fe400000000ff */
[----:B------:R-:W-:Y:S01]  /*22be0*/  F2FP.F16.F32.PACK_AB R66, R222, R66 ;  /* 0x00000042de42723e */ /* 0x000fe200000000ff */
[----:B------:R-:W-:Y:S01]  /*22bf0*/  BSSY B0, `(.L_x_61) ;  /* 0x0000018000007945 */ /* 0x000fe20003800000 */
[----:B------:R-:W-:Y:S02]  /*22c00*/  F2FP.F16.F32.PACK_AB R67, R221, R67 ;  /* 0x00000043dd43723e */ /* 0x000fe400000000ff */
[----:B------:R-:W-:Y:S02]  /*22c10*/  F2FP.F16.F32.PACK_AB R68, R220, R68 ;  /* 0x00000044dc44723e */ /* 0x000fe400000000ff */
[----:B------:R-:W-:-:S02]  /*22c20*/  F2FP.F16.F32.PACK_AB R69, R219, R69 ;  /* 0x00000045db45723e */ /* 0x000fc400000000ff */
[----:B------:R-:W-:Y:S02]  /*22c30*/  F2FP.F16.F32.PACK_AB R70, R218, R70 ;  /* 0x00000046da46723e */ /* 0x000fe400000000ff */
[----:B------:R-:W-:Y:S01]  /*22c40*/  F2FP.F16.F32.PACK_AB R71, R217, R71 ;  /* 0x00000047d947723e */ /* 0x000fe200000000ff */
[----:B------:R2:W-:Y:S04]  /*22c50*/  STSM.16.M88.4 [R3+0x1000], R60 ;  /* 0x0010003c03007844 */ /* 0x0005e80000000200 */
[----:B------:R2:W-:Y:S01]  /*22c60*/  STSM.16.M88.4 [R72], R56 ;  /* 0x0000003848007844 */ /* 0x0005e20000000200 */
[----:B------:R-:W-:Y:S01]  /*22c70*/  @!PT LDS RZ, [RZ] ;  /* 0x00000000fffff984 */ /* 0x000fe20000000800 */
[----:B------:R-:W-:Y:S01]  /*22c80*/  @!PT LDS RZ, [RZ] ;  /* 0x00000000fffff984 */ /* 0x000fe20000000800 */
[----:B------:R-:W-:Y:S01]  /*22c90*/  @!PT LDS RZ, [RZ] ;  /* 0x00000000fffff984 */ /* 0x000fe20000000800 */
[----:B------:R-:W-:Y:S01]  /*22ca0*/  @!PT LDS RZ, [RZ] ;  /* 0x00000000fffff984 */ /* 0x000fe20000000800 */
[----:B------:R3:W-:Y:S06]  /*22cb0*/  MEMBAR.ALL.CTA ;  /* 0x0000000000007992 */ /* 0x0007ec0000008000 */
[----:B---3--:R-:W3:Y:S02]  /*22cc0*/  FENCE.VIEW.ASYNC.S ;  /* 0x00000000000073c6 */ /* 0x008ee40000000000 */
[----:B---3--:R-:W-:Y:S06]  /*22cd0*/  BAR.SYNC.DEFER_BLOCKING 0x1, 0x80 ;  /* 0x0042000000007b1d */ /* 0x008fec0000010000 */
[----:B------:R-:W-:Y:S05]  /*22ce0*/  @P1 BRA `(.L_x_62) ;  /* 0x0000000000201947 */ /* 0x000fea0003800000 */
[----:B------:R-:W-:Y:S01]  /*22cf0*/  R2UR UR40, R2 ;  /* 0x00000000022872ca */ /* 0x000fe200000e0000 */
[----:B------:R-:W-:Y:S01]  /*22d00*/  UIADD3 UR4, UP0, UR46, 0x670, URZ ;  /* 0x000006702e047890 */ /* 0x000fe2000ff1e03f */
[----:B------:R-:W-:-:S03]  /*22d10*/  UMOV UR41, 0x20 ;  /* 0x0000002000297882 */ /* 0x000fc60000000000 */
[----:B------:R-:W-:-:S08]  /*22d20*/  UIADD3.X UR5, URZ, UR47, URZ, UP0, !UPT ;  /* 0x0000002f3f057290 */ /* 0x000fd000087fe43f */
[----:B------:R-:W-:-:S09]  /*22d30*/  UIADD3 UR40, UR40, 0xbee00, URZ ;  /* 0x000bee0028287890 */ /* 0x000fd2000fffe03f */
[----:B------:R3:W-:Y:S01]  /*22d40*/  UTMASTG.4D [UR40], [UR4] ;  /* 0x00000028040073b5 */ /* 0x0007e20008018000 */
[----:B------:R0:W-:Y:S01]  /*22d50*/  UTMACMDFLUSH ;  /* 0x00000000000079b7 */ /* 0x0001e20000000000 */
[----:B---3--:R-:W-:-:S04]  /*22d60*/  DEPBAR.LE SB0, 0x1 ;  /* 0x000080400000791a */ /* 0x008fc80000000000 */
.L_x_62:
[----:B------:R-:W-:Y:S05]  /*22d70*/  BSYNC B0 ;  /* 0x0000000000007941 */ /* 0x000fea0003800000 */
.L_x_61:
[----:B------:R-:W-:Y:S01]  /*22d80*/  BAR.SYNC.DEFER_BLOCKING 0x1, 0x80 ;  /* 0x0042000000007b1d */ /* 0x000fe20000010000 */
[----:B--2---:R-:W-:Y:S02]  /*22d90*/  F2FP.F16.F32.PACK_AB R56, R216, R215 ;  /* 0x000000d7d838723e */ /* 0x004fe400000000ff */
        /* <DEDUP_REMOVED lines=8> */
[----:B------:R2:W-:Y:S04]  /*22e20*/  STSM.16.M88.4 [R3], R64 ;  /* 0x0000004003007844 */ /* 0x0005e80000000200 */
        /* <DEDUP_REMOVED lines=17> */
.L_x_64:
[----:B------:R-:W-:Y:S05]  /*22f40*/  BSYNC B0 ;  /* 0x0000000000007941 */ /* 0x000fea0003800000 */
.L_x_63:
        /* <DEDUP_REMOVED lines=28> */
.L_x_66:
[----:B------:R-:W-:Y:S05]  /*23110*/  BSYNC B0 ;  /* 0x0000000000007941 */ /* 0x000fea0003800000 */
.L_x_65:
        /* <DEDUP_REMOVED lines=28> */
.L_x_68:
[----:B------:R-:W-:Y:S05]  /*232e0*/  BSYNC B0 ;  /* 0x0000000000007941 */ /* 0x000fea0003800000 */
.L_x_67:
        /* <DEDUP_REMOVED lines=28> */
.L_x_70:
[----:B------:R-:W-:Y:S05]  /*234b0*/  BSYNC B0 ;  /* 0x0000000000007941 */ /* 0x000fea0003800000 */
.L_x_69:
        /* <DEDUP_REMOVED lines=28> */
.L_x_72:
[----:B------:R-:W-:Y:S05]  /*23680*/  BSYNC B0 ;  /* 0x0000000000007941 */ /* 0x000fea0003800000 */
.L_x_71:
        /* <DEDUP_REMOVED lines=28> */
.L_x_74:
[----:B------:R-:W-:Y:S05]  /*23850*/  BSYNC B0 ;  /* 0x0000000000007941 */ /* 0x000fea0003800000 */
.L_x_73:
        /* <DEDUP_REMOVED lines=28> */
.L_x_76:
[----:B------:R-:W-:Y:S05]  /*23a20*/  BSYNC B0 ;  /* 0x0000000000007941 */ /* 0x000fea0003800000 */
.L_x_75:
        /* <DEDUP_REMOVED lines=28> */
.L_x_78:
[----:B------:R-:W-:Y:S05]  /*23bf0*/  BSYNC B0 ;  /* 0x0000000000007941 */ /* 0x000fea0003800000 */
.L_x_77:
        /* <DEDUP_REMOVED lines=28> */
.L_x_80:
[----:B------:R-:W-:Y:S05]  /*23dc0*/  BSYNC B0 ;  /* 0x0000000000007941 */ /* 0x000fea0003800000 */
.L_x_79:
[----:B--2---:R-:W2:Y:S04]  /*23dd0*/  LDL.LU R71, [R1+0xc] ;  /* 0x00000c0001477983 */ /* 0x004ea80000300800 */
[----:B------:R-:W2:Y:S04]  /*23de0*/  LDL.LU R70, [R1+0x8] ;  /* 0x0000080001467983 */ /* 0x000ea80000300800 */
[----:B------:R-:W3:Y:S04]  /*23df0*/  LDL.LU R69, [R1+0x4] ;  /* 0x0000040001457983 */ /* 0x000ee80000300800 */
[----:B------:R-:W3:Y:S01]  /*23e00*/  LDL.LU R68, [R1] ;  /* 0x0000000001447983 */ /* 0x000ee20000300800 */
[----:B------:R-:W-:Y:S01]  /*23e10*/  BSSY B0, `(.L_x_81) ;  /* 0x000001c000007945 */ /* 0x000fe20003800000 */
[----:B------:R-:W-:Y:S01]  /*23e20*/  F2FP.F16.F32.PACK_AB R64, R234, R233 ;  /* 0x000000e9ea40723e */ /* 0x000fe200000000ff */
[----:B------:R-:W-:Y:S01]  /*23e30*/  BAR.SYNC.DEFER_BLOCKING 0x1, 0x80 ;  /* 0x0042000000007b1d */ /* 0x000fe20000010000 */
[----:B------:R-:W-:-:S02]  /*23e40*/  F2FP.F16.F32.PACK_AB R65, R4, R5 ;  /* 0x000000050441723e */ /* 0x000fc400000000ff */
[----:B------:R-:W-:Y:S02]  /*23e50*/  F2FP.F16.F32.PACK_AB R66, R6, R7 ;  /* 0x000000070642723e */ /* 0x000fe400000000ff */
[----:B------:R-:W-:Y:S02]  /*23e60*/  F2FP.F16.F32.PACK_AB R67, R8, R9 ;  /* 0x000000090843723e */ /* 0x000fe400000000ff */
        /* <DEDUP_REMOVED lines=9> */
[----:B-1----:R-:W1:Y:S02]  /*23f00*/  FENCE.VIEW.ASYNC.S ;  /* 0x00000000000073c6 */ /* 0x002e640000000000 */
[----:B-1----:R-:W-:Y:S01]  /*23f10*/  BAR.SYNC.DEFER_BLOCKING 0x1, 0x80 ;  /* 0x0042000000007b1d */ /* 0x002fe20000010000 */
[----:B--2---:R-:W-:-:S02]  /*23f20*/  F2FP.F16.F32.PACK_AB R232, R71, R70 ;  /* 0x0000004647e8723e */ /* 0x004fc400000000ff */
[----:B---3--:R-:W-:-:S03]  /*23f30*/  F2FP.F16.F32.PACK_AB R233, R69, R68 ;  /* 0x0000004445e9723e */ /* 0x008fc600000000ff */
[----:B----4-:R-:W-:Y:S05]  /*23f40*/  @P1 BRA `(.L_x_82) ;  /* 0x0000000000201947 */ /* 0x010fea0003800000 */
[----:B------:R-:W-:Y:S01]  /*23f50*/  R2UR UR40, R2 ;  /* 0x00000000022872ca */ /* 0x000fe200000e0000 */
[----:B------:R-:W-:Y:S01]  /*23f60*/  UIADD3 UR4, UP0, UR46, 0x670, URZ ;  /* 0x000006702e047890 */ /* 0x000fe2000ff1e03f */
[----:B------:R-:W-:-:S03]  /*23f70*/  UMOV UR41, 0x160 ;  /* 0x0000016000297882 */ /* 0x000fc60000000000 */
[----:B------:R-:W-:-:S08]  /*23f80*/  UIADD3.X UR5, URZ, UR47, URZ, UP0, !UPT ;  /* 0x0000002f3f057290 */ /* 0x000fd000087fe43f */
[----:B------:R-:W-:-:S09]  /*23f90*/  UIADD3 UR40, UR40, 0xbee00, URZ ;  /* 0x000bee0028287890 */ /* 0x000fd2000fffe03f */
[----:B------:R1:W-:Y:S01]  /*23fa0*/  UTMASTG.4D [UR40], [UR4] ;  /* 0x00000028040073b5 */ /* 0x0003e20008018000 */
[----:B------:R0:W-:Y:S01]  /*23fb0*/  UTMACMDFLUSH ;  /* 0x00000000000079b7 */ /* 0x0001e20000000000 */
[----:B-1----:R-:W-:-:S04]  /*23fc0*/  DEPBAR.LE SB0, 0x1 ;  /* 0x000080400000791a */ /* 0x002fc80000000000 */
.L_x_82:
[----:B------:R-:W-:Y:S05]  /*23fd0*/  BSYNC B0 ;  /* 0x0000000000007941 */ /* 0x000fea0003800000 */
.L_x_81:
[----:B------:R-:W2:Y:S04]  /*23fe0*/  LDL.LU R7, [R1+0x1c] ;  /* 0x00001c0001077983 */ /* 0x000ea80000300800 */
[----:B------:R-:W2:Y:S04]  /*23ff0*/  LDL.LU R4, [R1+0x18] ;  /* 0x0000180001047983 */ /* 0x000ea80000300800 */
[----:B------:R-:W3:Y:S04]  /*24000*/  LDL.LU R6, [R1+0x14] ;  /* 0x0000140001067983 */ /* 0x000ee80000300800 */
[----:B------:R-:W3:Y:S01]  /*24010*/  LDL.LU R5, [R1+0x10] ;  /* 0x0000100001057983 */ /* 0x000ee20000300800 */
[----:B------:R-:W-:Y:S01]  /*24020*/  BSSY B0, `(.L_x_83) ;  /* 0x000001c000007945 */ /* 0x000fe20003800000 */
[----:B------:R-:W-:Y:S01]  /*24030*/  F2FP.F16.F32.PACK_AB R8, R15, R17 ;  /* 0x000000110f08723e */ /* 0x000fe200000000ff */
[----:B------:R-:W-:Y:S01]  /*24040*/  BAR.SYNC.DEFER_BLOCKING 0x1, 0x80 ;  /* 0x0042000000007b1d */ /* 0x000fe20000010000 */
[----:B------:R-:W-:-:S02]  /*24050*/  F2FP.F16.F32.PACK_AB R9, R18, R19 ;  /* 0x000000131209723e */ /* 0x000fc400000000ff */
[----:B------:R-:W-:-:S03]  /*24060*/  F2FP.F16.F32.PACK_AB R10, R20, R21 ;  /* 0x00000015140a723e */ /* 0x000fc600000000ff */
[----:B------:R1:W-:Y:S04]  /*24070*/  STSM.16.M88.4 [R3], R64 ;  /* 0x0000004003007844 */ /* 0x0003e80000000200 */
[----:B------:R1:W-:Y:S01]  /*24080*/  STSM.16.M88.4 [R0], R232 ;  /* 0x000000e800007844 */ /* 0x0003e20000000200 */
[----:B------:R-:W-:Y:S01]  /*24090*/  @!PT LDS RZ, [RZ] ;  /* 0x00000000fffff984 */ /* 0x000fe20000000800 */
[----:B------:R-:W-:Y:S01]  /*240a0*/  @!PT LDS RZ, [RZ] ;  /* 0x00000000fffff984 */ /* 0x000fe20000000800 */
[----:B------:R-:W-:Y:S01]  /*240b0*/  @!PT LDS RZ, [RZ] ;  /* 0x00000000fffff984 */ /* 0x000fe20000000800 */
[----:B------:R-:W-:Y:S01]  /*240c0*/  @!PT LDS RZ, [RZ] ;  /* 0x00000000fffff984 */ /* 0x000fe20000000800 */
[----:B------:R4:W-:Y:S06]  /*240d0*/  MEMBAR.ALL.CTA ;  /* 0x0000000000007992 */ /* 0x0009ec0000008000 */
[----:B----4-:R-:W4:Y:S02]  /*240e0*/  FENCE.VIEW.ASYNC.S ;  /* 0x00000000000073c6 */ /* 0x010f240000000000 */
[----:B----4-:R-:W-:Y:S01]  /*240f0*/  BAR.SYNC.DEFER_BLOCKING 0x1, 0x80 ;  /* 0x0042000000007b1d */ /* 0x010fe20000010000 */
[----:B--2---:R-:W-:-:S02]  /*24100*/  F2FP.F16.F32.PACK_AB R4, R7, R4 ;  /* 0x000000040704723e */ /* 0x004fc400000000ff */
[----:B------:R-:W-:Y:S02]  /*24110*/  F2FP.F16.F32.PACK_AB R7, R13, R14 ;  /* 0x0000000e0d07723e */ /* 0x000fe400000000ff */
[----:B---3--:R-:W-:Y:S02]  /*24120*/  F2FP.F16.F32.PACK_AB R5, R6, R5 ;  /* 0x000000050605723e */ /* 0x008fe400000000ff */
[----:B------:R-:W-:Y:S02]  /*24130*/  F2FP.F16.F32.PACK_AB R6, R11, R12 ;  /* 0x0000000c0b06723e */ /* 0x000fe400000000ff */
[----:B------:R-:W-:Y:S01]  /*24140*/  F2FP.F16.F32.PACK_AB R11, R22, R23 ;  /* 0x00000017160b723e */ /* 0x000fe200000000ff */
[----:B-1----:R-:W-:Y:S06]  /*24150*/  @P1 BRA `(.L_x_84) ;  /* 0x0000000000201947 */ /* 0x002fec0003800000 */
        /* <DEDUP_REMOVED lines=8> */
.L_x_84:
[----:B------:R-:W-:Y:S05]  /*241e0*/  BSYNC B0 ;  /* 0x0000000000007941 */ /* 0x000fea0003800000 */
.L_x_83:
        /* <DEDUP_REMOVED lines=17> */
[----:B--2---:R-:W2:Y:S02]  /*24300*/  FENCE.VIEW.ASYNC.S ;  /* 0x00000000000073c6 */ /* 0x004ea40000000000 */
[----:B--2---:R-:W-:Y:S06]  /*24310*/  BAR.SYNC.DEFER_BLOCKING 0x1, 0x80 ;  /* 0x0042000000007b1d */ /* 0x004fec0000010000 */
        /* <DEDUP_REMOVED lines=8> */
[----:B--2---:R-:W-:-:S04]  /*243a0*/  DEPBAR.LE SB0, 0x1 ;  /* 0x000080400000791a */ /* 0x004fc80000000000 */
.L_x_86:
[----:B------:R-:W-:Y:S05]  /*243b0*/  BSYNC B0 ;  /* 0x0000000000007941 */ /* 0x000fea0003800000 */
.L_x_85:
        /* <DEDUP_REMOVED lines=28> */
.L_x_88:
[----:B------:R-:W-:Y:S05]  /*24580*/  BSYNC B0 ;  /* 0x0000000000007941 */ /* 0x000fea0003800000 */
.L_x_87:
[----:B------:R-:W-:Y:S06]  /*24590*/  BAR.SYNC.DEFER_BLOCKING 0x1, 0x80 ;  /* 0x0042000000007b1d */ /* 0x000fec0000010000 */
[----:B------:R-:W-:Y:S01]  /*245a0*/  BSSY B0, `(.L_x_89) ;  /* 0x0000012000007945 */ /* 0x000fe20003800000 */
[----:B------:R3:W-:Y:S04]  /*245b0*/  STSM.16.M88.4 [R3+0x1000], R40 ;  /* 0x0010002803007844 */ /* 0x0007e80000000200 */
[----:B------:R3:W-:Y:S01]  /*245c0*/  STSM.16.M88.4 [R72], R48 ;  /* 0x0000003048007844 */ /* 0x0007e20000000200 */
[----:B------:R-:W-:Y:S01]  /*245d0*/  @!PT LDS RZ, [RZ] ;  /* 0x00000000fffff984 */ /* 0x000fe20000000800 */
[----:B------:R-:W-:Y:S01]  /*245e0*/  @!PT LDS RZ, [RZ] ;  /* 0x00000000fffff984 */ /* 0x000fe20000000800 */
[----:B------:R-:W-:Y:S01]  /*245f0*/  @!PT LDS RZ, [RZ] ;  /* 0x00000000fffff984 */ /* 0x000fe20000000800 */
[----:B------:R-:W-:Y:S01]  /*24600*/  @!PT LDS RZ, [RZ] ;  /* 0x00000000fffff984 */ /* 0x000fe20000000800 */
[----:B------:R4:W-:Y:S06]  /*24610*/  MEMBAR.ALL.CTA ;  /* 0x0000000000007992 */ /* 0x0009ec0000008000 */
[----:B----4-:R-:W4:Y:S02]  /*24620*/  FENCE.VIEW.ASYNC.S ;  /* 0x00000000000073c6 */ /* 0x010f240000000000 */
[----:B----4-:R-:W-:Y:S06]  /*24630*/  BAR.SYNC.DEFER_BLOCKING 0x1, 0x80 ;  /* 0x0042000000007b1d */ /* 0x010fec0000010000 */
[----:B------:R-:W-:Y:S05]  /*24640*/  @P1 BRA `(.L_x_90) ;  /* 0x00000000001c1947 */ /* 0x000fea0003800000 */
[----:B------:R-:W-:Y:S01]  /*24650*/  R2UR UR40, R2 ;  /* 0x00000000022872ca */ /* 0x000fe200000e0000 */
[----:B------:R-:W-:Y:S01]  /*24660*/  UIADD3 UR4, UP0, UR46, 0x670, URZ ;  /* 0x000006702e047890 */ /* 0x000fe2000ff1e03f */
[----:B------:R-:W-:-:S03]  /*24670*/  UMOV UR41, 0x1e0 ;  /* 0x000001e000297882 */ /* 0x000fc60000000000 */
[----:B------:R-:W-:-:S08]  /*24680*/  UIADD3.X UR5, URZ, UR47, URZ, UP0, !UPT ;  /* 0x0000002f3f057290 */ /* 0x000fd000087fe43f */
[----:B------:R-:W-:-:S09]  /*24690*/  UIADD3 UR40, UR40, 0xbee00, URZ ;  /* 0x000bee0028287890 */ /* 0x000fd2000fffe03f */
[----:B------:R4:W-:Y:S02]  /*246a0*/  UTMASTG.4D [UR40], [UR4] ;  /* 0x00000028040073b5 */ /* 0x0009e40008018000 */
[----:B----4-:R0:W-:Y:S02]  /*246b0*/  UTMACMDFLUSH ;  /* 0x00000000000079b7 */ /* 0x0101e40000000000 */
.L_x_90:
[----:B------:R-:W-:Y:S05]  /*246c0*/  BSYNC B0 ;  /* 0x0000000000007941 */ /* 0x000fea0003800000 */
.L_x_89:
[----:B-123--:R-:W2:Y:S01]  /*246d0*/  LDL.LU R3, [R1+0x280] ;  /* 0x0002800001037983 */ /* 0x00eea20000300800 */
[----:B------:R-:W-:Y:S01]  /*246e0*/  ULEA UR4, UR39, 0xfffffff8, 0x3 ;  /* 0xfffffff827047891 */ /* 0x000fe2000f8e183f */
[----:B------:R-:W1:Y:S01]  /*246f0*/  S2UR UR6, SR_CgaCtaId ;  /* 0x00000000000679c3 */ /* 0x000e620000008800 */
[----:B------:R-:W-:Y:S01]  /*24700*/  UMOV UR5, 0x400 ;  /* 0x0000040000057882 */ /* 0x000fe20000000000 */
[----:B------:R-:W3:Y:S01]  /*24710*/  LDL.LU R2, [R1+0x284] ;  /* 0x0002840001027983 */ /* 0x000ee20000300800 */
[----:B------:R-:W-:Y:S01]  /*24720*/  ULOP3.LUT UR4, UR4, 0x8, URZ, 0xc0, !UPT ;  /* 0x0000000804047892 */ /* 0x000fe2000f8ec03f */
[----:B------:R-:W-:-:S04]  /*24730*/  DEPBAR.LE SB0, 0x0 ;  /* 0x000080000000791a */ /* 0x000fc80000000000 */
[----:B------:R-:W-:-:S06]  /*24740*/  ULOP3.LUT UR4, UR4, 0x18, URZ, 0x3c, !UPT ;  /* 0x0000001804047892 */ /* 0x000fcc000f8e3c3f */
[----:B------:R-:W-:Y:S01]  /*24750*/  MOV R0, UR4 ;  /* 0x0000000400007c02 */ /* 0x000fe20008000f00 */
[----:B------:R-:W-:Y:S01]  /*24760*/  ULDC UR4, c[0x0][0xc] ;  /* 0x0000030000047ab9 */ /* 0x000fe20000000800 */
[----:B-1----:R-:W-:-:S09]  /*24770*/  ULEA UR5, UR6, UR5, 0x18 ;  /* 0x0000000506057291 */ /* 0x002fd2000f8ec03f */
[----:B------:R4:W-:Y:S01]  /*24780*/  SYNCS.ARRIVE.TRANS64.A1T0 RZ, [R0+UR5+0xc4490], RZ ;  /* 0x0c4490ff00ff79a7 */ /* 0x0009e20008100005 */
[----:B--2---:R-:W-:Y:S01]  /*24790*/  VIADD R3, R3, UR4 ;  /* 0x0000000403037c36 */ /* 0x004fe20008000000 */
[----:B------:R-:W-:Y:S01]  /*247a0*/  ULDC UR4, c[0x0][0xa00] ;  /* 0x0002800000047ab9 */ /* 0x000fe20000000800 */
[----:B---3--:R-:W-:-:S03]  /*247b0*/  LOP3.LUT R2, R2, 0x1, RZ, 0x3c, !PT ;  /* 0x0000000102027812 */ /* 0x008fc600078e3cff */
[----:B------:R4:W-:Y:S01]  /*247c0*/  STL [R1+0x280], R3 ;  /* 0x0002800301007387 */ /* 0x0009e20000100800 */
[----:B------:R-:W-:-:S03]  /*247d0*/  ISETP.GE.AND P0, PT, R3, UR4, PT ;  /* 0x0000000403007c0c */ /* 0x000fc6000bf06270 */
[----:B------:R4:W-:Y:S10]  /*247e0*/  STL [R1+0x284], R2 ;  /* 0x0002840201007387 */ /* 0x0009f40000100800 */
[----:B----4-:R-:W-:Y:S05]  /*247f0*/  @!P0 BRA `(.L_x_91) ;  /* 0xfffffdc400188947 */ /* 0x010fea000383ffff */
[----:B------:R-:W-:Y:S05]  /*24800*/  EXIT ;  /* 0x000000000000794d */ /* 0x000fea0003800000 */
.L_x_6:
[----:B------:R-:W-:-:S08]  /*24810*/  NOP ;  /* 0x0000000000007918 */ /* 0x000fd00000000000 */
[----:B------:R-:W2:-:S00]  /*24820*/  USETMAXREG.DEALLOC.CTAPOOL 0x18 ;  /* 0x00000018000079c8 */ /* 0x000e8000080e0500 */
[----:B------:R-:W-:-:S13]  /*24830*/  PLOP3.LUT P3, PT, PT, PT, UP0, 0x80, 0x0 ;  /* 0x000000000000781c */ /* 0x000fda0003f6f008 */
[----:B--2---:R-:W-:Y:S05]  /*24840*/  @!P3 BRA `(.L_x_92) ;  /* 0x0000000c0070b947 */ /* 0x004fea0003800000 */
[----:B------:R-:W-:-:S13]  /*24850*/  PLOP3.LUT P2, PT, PT, PT, UP1, 0x80, 0x0 ;  /* 0x000000000000781c */ /* 0x000fda0003f4f018 */
[----:B-1----:R-:W-:Y:S05]  /*24860*/  @P2 EXIT ;  /* 0x000000000000294d */ /* 0x002fea0003800000 */
[----:B------:R-:W2:Y:S01]  /*24870*/  LDL R0, [R1+0x280] ;  /* 0x0002800001007983 */ /* 0x000ea20000100800 */
[----:B------:R-:W-:Y:S02]  /*24880*/  ULDC UR4, c[0x0][0xa00] ;  /* 0x0002800000047ab9 */ /* 0x000fe40000000800 */
[----:B--2---:R-:W-:-:S13]  /*24890*/  ISETP.GE.AND P2, PT, R0, UR4, PT ;  /* 0x0000000400007c0c */ /* 0x004fda000bf46270 */
[----:B------:R-:W-:Y:S05]  /*248a0*/  @P2 EXIT ;  /* 0x000000000000294d */ /* 0x000fea0003800000 */
[----:B------:R-:W1:Y:S01]  /*248b0*/  S2R R0, SR_TID.X ;  /* 0x0000000000007919 */ /* 0x000e620000002100 */
[----:B------:R-:W-:Y:S01]  /*248c0*/  BSSY B0, `(.L_x_93) ;  /* 0x00000d3000007945 */ /* 0x000fe20003800000 */
[----:B------:R-:W-:Y:S01]  /*248d0*/  MOV R4, 0x1 ;  /* 0x0000000100047802 */ /* 0x000fe20000000f00 */
[----:B------:R-:W-:Y:S01]  /*248e0*/  IMAD.MOV.U32 R5, RZ, RZ, 0x1 ;  /* 0x00000001ff057424 */ /* 0x000fe200078e00ff */
[----:B------:R-:W-:Y:S01]  /*248f0*/  ULOP3.LUT UR23, UR60, 0x2, URZ, 0xfc, !UPT ;  /* 0x000000023c177892 */ /* 0x000fe2000f8efc3f */
[----:B------:R-:W-:Y:S01]  /*24900*/  ULDC UR26, c[0x0][0xc] ;  /* 0x00000300001a7ab9 */ /* 0x000fe20000000800 */
[----:B------:R-:W-:Y:S01]  /*24910*/  ULDC.64 UR24, c[0x0][0x198] ;  /* 0x0000660000187ab9 */ /* 0x000fe20000000a00 */
[----:B------:R-:W-:Y:S01]  /*24920*/  ULDC UR27, c[0x0][0xa00] ;  /* 0x00028000001b7ab9 */ /* 0x000fe20000000800 */
[----:B-1----:R-:W-:Y:S02]  /*24930*/  LOP3.LUT P2, RZ, R0, 0x1f, RZ, 0xc0, !PT ;  /* 0x0000001f00ff7812 */ /* 0x002fe4000784c0ff */
[----:B------:R-:W-:-:S02]  /*24940*/  MOV R0, RZ ;  /* 0x000000ff00007202 */ /* 0x000fc40000000f00 */
[----:B------:R-:W-:-:S13]  /*24950*/  PLOP3.LUT P0, PT, P2, P0, PT, 0x2a, 0x0 ;  /* 0x000000000000781c */ /* 0x000fda0001700572 */
.L_x_108:
[----:B------:R-:W2:Y:S01]  /*24960*/  LDL R16, [R1+0x280] ;  /* 0x0002800001107983 */ /* 0x000ea20000100800 */
[----:B------:R-:W1:Y:S01]  /*24970*/  LDC R6, c[0x0][0xa04] ;  /* 0x00028100ff067b82 */ /* 0x000e620000000800 */
[----:B------:R-:W-:-:S07]  /*24980*/  UMOV UR4, 0xffffffff ;  /* 0xffffffff00047882 */ /* 0x000fce0000000000 */
[----:B------:R-:W3:Y:S08]  /*24990*/  LDC R10, c[0x0][0xa10] ;  /* 0x00028400ff0a7b82 */ /* 0x000ef00000000800 */
[----:B------:R-:W4:Y:S01]  /*249a0*/  LDC R13, c[0x0][0xa1c] ;  /* 0x00028700ff0d7b82 */ /* 0x000f220000000800 */
[----:B-1----:R-:W-:Y:S02]  /*249b0*/  ISETP.NE.AND P2, PT, R6, 0x1, PT ;  /* 0x000000010600780c */ /* 0x002fe40003f45270 */
[----:B---3--:R-:W-:-:S11]  /*249c0*/  ISETP.NE.AND P3, PT, R10, 0x1, PT ;  /* 0x000000010a00780c */ /* 0x008fd60003f65270 */
[----:B------:R-:W2:Y:S01]  /*249d0*/  @P2 LDC.64 R8, c[0x0][0xa08] ;  /* 0x00028200ff082b82 */ /* 0x000ea20000000a00 */
[----:B----4-:R-:W-:-:S07]  /*249e0*/  ISETP.NE.AND P4, PT, R13, 0x1, PT ;  /* 0x000000010d00780c */ /* 0x010fce0003f85270 */
[----:B------:R-:W1:Y:S08]  /*249f0*/  @P3 LDC R12, c[0x0][0xa14] ;  /* 0x00028500ff0c3b82 */ /* 0x000e700000000800 */
[----:B------:R-:W3:Y:S08]  /*24a00*/  @P3 LDC R11, c[0x0][0xa18] ;  /* 0x00028600ff0b3b82 */ /* 0x000ef00000000800 */
[----:B------:R-:W4:Y:S01]  /*24a10*/  @P4 LDC.64 R2, c[0x0][0xa20] ;  /* 0x00028800ff024b82 */ /* 0x000f220000000a00 */
[----:B--2---:R-:W-:Y:S01]  /*24a20*/  @P2 IMAD.HI.U32 R8, R16, R8, RZ ;  /* 0x0000000810082227 */ /* 0x004fe200078e00ff */
[----:B------:R-:W-:-:S04]  /*24a30*/  MOV R7, R16 ;  /* 0x0000001000077202 */ /* 0x000fc80000000f00 */
[----:B------:R-:W-:-:S04]  /*24a40*/  @P2 SHF.R.U32.HI R7, RZ, R9, R8 ;  /* 0x00000009ff072219 */ /* 0x000fc80000011608 */
[----:B------:R-:W-:Y:S01]  /*24a50*/  MOV R9, R7 ;  /* 0x0000000700097202 */ /* 0x000fe20000000f00 */
[----:B-1----:R-:W-:-:S05]  /*24a60*/  @P3 IMAD.HI.U32 R8, R7, R12, RZ ;  /* 0x0000000c07083227 */ /* 0x002fca00078e00ff */
[----:B---3--:R-:W-:-:S05]  /*24a70*/  @P3 SHF.R.U32.HI R9, RZ, R11, R8 ;  /* 0x0000000bff093219 */ /* 0x008fca0000011608 */
[----:B----4-:R-:W-:-:S04]  /*24a80*/  @P4 IMAD.HI.U32 R8, R9, R2, RZ ;  /* 0x0000000209084227 */ /* 0x010fc800078e00ff */
[----:B------:R-:W-:Y:S01]  /*24a90*/  IMAD.MOV.U32 R2, RZ, RZ, R9 ;  /* 0x000000ffff027224 */ /* 0x000fe200078e0009 */
[----:B------:R-:W-:Y:S02]  /*24aa0*/  @P4 SHF.R.U32.HI R2, RZ, R3, R8 ;  /* 0x00000003ff024219 */ /* 0x000fe40000011608 */
[----:B------:R-:W-:Y:S02]  /*24ab0*/  IADD3 R3, -R9, RZ, RZ ;  /* 0x000000ff09037210 */ /* 0x000fe40007ffe1ff */
[----:B------:R-:W-:-:S03]  /*24ac0*/  IADD3 R2, -R2, RZ, RZ ;  /* 0x000000ff02027210 */ /* 0x000fc60007ffe1ff */
[----:B------:R-:W-:Y:S02]  /*24ad0*/  IMAD R10, R10, R3, R7 ;  /* 0x000000030a0a7224 */ /* 0x000fe400078e0207 */
[----:B------:R-:W-:Y:S01]  /*24ae0*/  IMAD R2, R13, R2, R9 ;  /* 0x000000020d027224 */ /* 0x000fe200078e0209 */
[----:B------:R-:W-:Y:S06]  /*24af0*/  BRA.DIV UR4, `(.L_x_94) ;  /* 0x0000002604507947 */ /* 0x000fec000b800000 */
[----:B------:R-:W-:-:S13]  /*24b00*/  ELECT P6, URZ, PT ;  /* 0x00000000003f782f */ /* 0x000fda00038c0000 */
.L_x_145:
[----:B------:R-:W-:Y:S01]  /*24b10*/  IMAD.MOV R3, RZ, RZ, -R7 ;  /* 0x000000ffff037224 */ /* 0x000fe200078e0a07 */
[----:B------:R-:W-:Y:S03]  /*24b20*/  BSSY B1, `(.L_x_95) ;  /* 0x000004e000017945 */ /* 0x000fe60003800000 */
[----:B------:R-:W-:Y:S01]  /*24b30*/  IMAD R3, R6, R3, R16 ;  /* 0x0000000306037224 */ /* 0x000fe200078e0210 */
[----:B------:R-:W-:-:S04]  /*24b40*/  MOV R6, RZ ;  /* 0x000000ff00067202 */ /* 0x000fc80000000f00 */
[----:B------:R-:W-:Y:S01]  /*24b50*/  SHF.L.U32 R3, R3, 0x7, RZ ;  /* 0x0000000703037819 */ /* 0x000fe200000006ff */
[----:B------:R-:W-:Y:S06]  /*24b60*/  @!P6 BRA `(.L_x_96) ;  /* 0x000000040024e947 */ /* 0x000fec0003800000 */
[----:B------:R-:W1:Y:S01]  /*24b70*/  S2R R7, SR_CgaCtaId ;  /* 0x0000000000077919 */ /* 0x000e620000008800 */
[----:B------:R-:W-:-:S04]  /*24b80*/  MOV R6, 0x400 ;  /* 0x0000040000067802 */ /* 0x000fc80000000f00 */
[----:B-1----:R-:W-:Y:S02]  /*24b90*/  LEA R9, R7, R6, 0x18 ;  /* 0x0000000607097211 */ /* 0x002fe400078ec0ff */
[----:B------:R-:W-:-:S03]  /*24ba0*/  SHF.L.U32 R6, R5, 0x1f, RZ ;  /* 0x0000001f05067819 */ /* 0x000fc600000006ff */
[----:B------:R-:W-:-:S04]  /*24bb0*/  IMAD R7, R0, 0x8, R9 ;  /* 0x0000000800077824 */ /* 0x000fc800078e0209 */
[----:B------:R-:W1:Y:S02]  /*24bc0*/  SYNCS.PHASECHK.TRANS64.TRYWAIT P2, [R7+URZ+0xc4460], R6 ;  /* 0x0c446006070075a7 */ /* 0x000e64000804017f */
[----:B-1----:R-:W-:Y:S05]  /*24bd0*/  @!P2 BRA `(.L_x_97) ;  /* 0x000000240038a947 */ /* 0x002fea0003800000 */
.L_x_146:
[----:B------:R-:W-:Y:S01]  /*24be0*/  UPRMT UR4, UR23, 0x9910, URZ ;  /* 0x0000991017047896 */ /* 0x000fe2000800003f */
[----:B-1----:R-:W-:-:S03]  /*24bf0*/  @P1 MOV R6, 0x10000 ;  /* 0x0001000000061802 */ /* 0x002fc60000000f00 */
[----:B------:R-:W-:Y:S01]  /*24c00*/  UISETP.NE.AND UP0, UPT, UR4, 0x2, UPT ;  /* 0x000000020400788c */ /* 0x000fe2000bf05270 */
[----:B------:R1:W-:Y:S05]  /*24c10*/  @P1 SYNCS.ARRIVE.TRANS64 RZ, [R7+URZ+0xc4450], R6 ;  /* 0x0c44500607ff19a7 */ /* 0x0003ea000800003f */
[----:B------:R-:W-:-:S13]  /*24c20*/  PLOP3.LUT P2, PT, PT, PT, UP0, 0x80, 0x0 ;  /* 0x000000000000781c */ /* 0x000fda0003f4f008 */
[----:B-1----:R-:W-:Y:S05]  /*24c30*/  @P2 BRA `(.L_x_98) ;  /* 0x0000000000042947 */ /* 0x002fea0003800000 */
[----:B------:R-:W-:Y:S01]  /*24c40*/  BPT.TRAP 0x1 ;  /* 0x000000040000795c */ /* 0x000fe20000300000 */
.L_x_98:
[----:B------:R-:W-:Y:S05]  /*24c50*/  @P0 BRA `(.L_x_99) ;  /* 0x0000000000040947 */ /* 0x000fea0003800000 */
[----:B------:R-:W-:Y:S01]  /*24c60*/  BPT.TRAP 0x1 ;  /* 0x000000040000795c */ /* 0x000fe20000300000 */
.L_x_99:
[----:B------:R-:W-:Y:S01]  /*24c70*/  R2UR UR5, R9 ;  /* 0x00000000090572ca */ /* 0x000fe200000e0000 */
[----:B------:R-:W-:Y:S01]  /*24c80*/  UIADD3 UR4, UP0, UR24, 0xf0, URZ ;  /* 0x000000f018047890 */ /* 0x000fe2000ff1e03f */
[----:B------:R-:W-:Y:S01]  /*24c90*/  R2UR UR14, R0 ;  /* 0x00000000000e72ca */ /* 0x000fe200000e0000 */
[----:B------:R-:W-:Y:S01]  /*24ca0*/  UMOV UR10, URZ ;  /* 0x0000003f000a7c82 */ /* 0x000fe20008000000 */
[----:B------:R-:W-:Y:S01]  /*24cb0*/  R2UR UR9, R7 ;  /* 0x00000000070972ca */ /* 0x000fe200000e0000 */
[----:B------:R-:W-:Y:S01]  /*24cc0*/  UMOV UR6, 0x0 ;  /* 0x0000000000067882 */ /* 0x000fe20000000000 */
[----:B------:R-:W-:Y:S01]  /*24cd0*/  R2UR UR11, R3 ;  /* 0x00000000030b72ca */ /* 0x000fe200000e0000 */
[----:B------:R-:W-:Y:S01]  /*24ce0*/  UMOV UR7, 0x10000000 ;  /* 0x1000000000077882 */ /* 0x000fe20000000000 */
[----:B------:R-:W-:Y:S01]  /*24cf0*/  R2UR UR12, R10 ;  /* 0x000000000a0c72ca */ /* 0x000fe200000e0000 */
[----:B------:R-:W-:Y:S01]  /*24d00*/  UMOV UR16, 0x40 ;  /* 0x0000004000107882 */ /* 0x000fe20000000000 */
[----:B------:R-:W-:Y:S01]  /*24d10*/  R2UR UR13, R2 ;  /* 0x00000000020d72ca */ /* 0x000fe200000e0000 */
[----:B------:R-:W-:Y:S01]  /*24d20*/  UMOV UR18, 0x80 ;  /* 0x0000008000127882 */ /* 0x000fe20000000000 */
[----:B------:R-:W-:Y:S01]  /*24d30*/  UMOV UR20, 0xc0 ;  /* 0x000000c000147882 */ /* 0x000fe20000000000 */
[----:B------:R-:W-:Y:S01]  /*24d40*/  UMOV UR21, 0x100 ;  /* 0x0000010000157882 */ /* 0x000fe20000000000 */
[----:B------:R-:W-:Y:S01]  /*24d50*/  UMOV UR22, 0x140 ;  /* 0x0000014000167882 */ /* 0x000fe20000000000 */
[----:B------:R-:W-:Y:S01]  /*24d60*/  ULEA UR14, UR14, UR5, 0x10 ;  /* 0x000000050e0e7291 */ /* 0x000fe2000f8e803f */
[----:B------:R-:W-:Y:S01]  /*24d70*/  IADD3 R0, R0, 0x1, RZ ;  /* 0x0000000100007810 */ /* 0x000fe20007ffe0ff */
[----:B------:R-:W-:-:S02]  /*24d80*/  UIADD3 UR9, UR9, 0xc4450, URZ ;  /* 0x000c445009097890 */ /* 0x000fc4000fffe03f */
[----:B------:R-:W-:Y:S01]  /*24d90*/  UIADD3.X UR5, URZ, UR25, URZ, UP0, !UPT ;  /* 0x000000193f057290 */ /* 0x000fe200087fe43f */
[C---:B------:R-:W-:Y:S01]  /*24da0*/  ISETP.NE.AND P2, PT, R0.reuse, 0x2, PT ;  /* 0x000000020000780c */ /* 0x040fe20003f45270 */
[----:B------:R-:W-:Y:S02]  /*24db0*/  UIADD3 UR15, UR14, 0x2000, URZ ;  /* 0x000020000e0f7890 */ /* 0x000fe4000fffe03f */
[----:B------:R-:W-:Y:S01]  /*24dc0*/  UIADD3 UR17, UR14, 0x4000, URZ ;  /* 0x000040000e117890 */ /* 0x000fe2000fffe03f */
[----:B------:R-:W-:Y:S01]  /*24dd0*/  SEL R6, RZ, 0x1, P2 ;  /* 0x00000001ff067807 */ /* 0x000fe20001000000 */
[----:B------:R-:W-:Y:S01]  /*24de0*/  UMOV UR8, UR14 ;  /* 0x0000000e00087c82 */ /* 0x000fe20008000000 */
[----:B------:R-:W-:Y:S01]  /*24df0*/  UIADD3 UR19, UR14, 0x6000, URZ ;  /* 0x000060000e137890 */ /* 0x000fe2000fffe03f */
[----:B------:R-:W-:Y:S01]  /*24e00*/  SEL R0, R0, RZ, P2 ;  /* 0x000000ff00007207 */ /* 0x000fe20001000000 */
[----:B------:R1:W-:Y:S01]  /*24e10*/  UTMALDG.4D [UR8], [UR4], desc[UR6] ;  /* 0x00000608040075b4 */ /* 0x0003e20008019000 */
[----:B------:R-:W-:Y:S01]  /*24e20*/  LOP3.LUT R5, R5, R6, RZ, 0x3c, !PT ;  /* 0x0000000605057212 */ /* 0x000fe200078e3cff */
[----:B------:R-:W-:Y:S01]  /*24e30*/  IMAD.MOV.U32 R6, RZ, RZ, 0x40 ;  /* 0x00000040ff067424 */ /* 0x000fe200078e00ff */
[----:B-1----:R-:W-:Y:S01]  /*24e40*/  UMOV UR8, UR15 ;  /* 0x0000000f00087c82 */ /* 0x002fe20008000000 */
[----:B------:R-:W-:Y:S01]  /*24e50*/  UMOV UR10, UR16 ;  /* 0x00000010000a7c82 */ /* 0x000fe20008000000 */
[----:B------:R-:W-:Y:S01]  /*24e60*/  UIADD3 UR15, UR14, 0x8000, URZ ;  /* 0x000080000e0f7890 */ /* 0x000fe2000fffe03f */
[----:B------:R1:W-:Y:S01]  /*24e70*/  UTMALDG.4D [UR8], [UR4], desc[UR6] ;  /* 0x00000608040075b4 */ /* 0x0003e20008019000 */
[----:B------:R-:W-:Y:S01]  /*24e80*/  UIADD3 UR16, UR14, 0xa000, URZ ;  /* 0x0000a0000e107890 */ /* 0x000fe2000fffe03f */
[----:B-1----:R-:W-:Y:S01]  /*24e90*/  UMOV UR8, UR17 ;  /* 0x0000001100087c82 */ /* 0x002fe20008000000 */
[----:B------:R-:W-:Y:S01]  /*24ea0*/  UMOV UR10, UR18 ;  /* 0x00000012000a7c82 */ /* 0x000fe20008000000 */
[----:B------:R-:W-:Y:S01]  /*24eb0*/  UIADD3 UR17, UR14, 0xc000, URZ ;  /* 0x0000c0000e117890 */ /* 0x000fe2000fffe03f */
[----:B------:R1:W-:Y:S02]  /*24ec0*/  UTMALDG.4D [UR8], [UR4], desc[UR6] ;  /* 0x00000608040075b4 */ /* 0x0003e40008019000 */
[----:B-1----:R-:W-:Y:S01]  /*24ed0*/  UMOV UR8, UR19 ;  /* 0x0000001300087c82 */ /* 0x002fe20008000000 */
[----:B------:R-:W-:-:S02]  /*24ee0*/  UMOV UR10, UR20 ;  /* 0x00000014000a7c82 */ /* 0x000fc40008000000 */
[----:B------:R1:W-:Y:S02]  /*24ef0*/  UTMALDG.4D [UR8], [UR4], desc[UR6] ;  /* 0x00000608040075b4 */ /* 0x0003e40008019000 */
[----:B-1----:R-:W-:Y:S01]  /*24f00*/  UMOV UR8, UR15 ;  /* 0x0000000f00087c82 */ /* 0x002fe20008000000 */
[----:B------:R-:W-:Y:S01]  /*24f10*/  UMOV UR10, UR21 ;  /* 0x00000015000a7c82 */ /* 0x000fe20008000000 */
[----:B------:R-:W-:Y:S01]  /*24f20*/  UIADD3 UR15, UR14, 0xe000, URZ ;  /* 0x0000e0000e0f7890 */ /* 0x000fe2000fffe03f */
[----:B------:R1:W-:Y:S02]  /*24f30*/  UTMALDG.4D [UR8], [UR4], desc[UR6] ;  /* 0x00000608040075b4 */ /* 0x0003e40008019000 */
[----:B------:R-:W-:Y:S01]  /*24f40*/  UMOV UR14, 0x180 ;  /* 0x00000180000e7882 */ /* 0x000fe20000000000 */
[----:B-1----:R-:W-:Y:S01]  /*24f50*/  UMOV UR8, UR16 ;  /* 0x0000001000087c82 */ /* 0x002fe20008000000 */
[----:B------:R-:W-:Y:S02]  /*24f60*/  UMOV UR10, UR22 ;  /* 0x00000016000a7c82 */ /* 0x000fe40008000000 */
[----:B------:R1:W-:Y:S02]  /*24f70*/  UTMALDG.4D [UR8], [UR4], desc[UR6] ;  /* 0x00000608040075b4 */ /* 0x0003e40008019000 */
[----:B-1----:R-:W-:Y:S01]  /*24f80*/  UMOV UR8, UR17 ;  /* 0x0000001100087c82 */ /* 0x002fe20008000000 */
[----:B------:R-:W-:Y:S01]  /*24f90*/  UMOV UR10, UR14 ;  /* 0x0000000e000a7c82 */ /* 0x000fe20008000000 */
[----:B------:R-:W-:Y:S01]  /*24fa0*/  UMOV UR14, 0x1c0 ;  /* 0x000001c0000e7882 */ /* 0x000fe20000000000 */
[----:B------:R1:W-:Y:S02]  /*24fb0*/  UTMALDG.4D [UR8], [UR4], desc[UR6] ;  /* 0x00000608040075b4 */ /* 0x0003e40008019000 */
[----:B-1----:R-:W-:Y:S01]  /*24fc0*/  UMOV UR8, UR15 ;  /* 0x0000000f00087c82 */ /* 0x002fe20008000000 */
[----:B------:R-:W-:-:S02]  /*24fd0*/  UMOV UR10, UR14 ;  /* 0x0000000e000a7c82 */ /* 0x000fc40008000000 */
[----:B------:R1:W-:Y:S02]  /*24fe0*/  UTMALDG.4D [UR8], [UR4], desc[UR6] ;  /* 0x00000608040075b4 */ /* 0x0003e40008019000 */
[----:B-1----:R-:W-:Y:S01]  /*24ff0*/  NOP ;  /* 0x0000000000007918 */ /* 0x002fe20000000000 */
.L_x_96:
[----:B------:R-:W-:Y:S05]  /*25000*/  BSYNC B1 ;  /* 0x0000000000017941 */ /* 0x000fea0003800000 */
.L_x_95:
[----:B------:R-:W-:Y:S01]  /*25010*/  LOP3.LUT P2, RZ, R4, 0xff, RZ, 0xc0, !PT ;  /* 0x000000ff04ff7812 */ /* 0x000fe2000784c0ff */
[----:B------:R-:W-:-:S12]  /*25020*/  BSSY B1, `(.L_x_100) ;  /* 0x0000009000017945 */ /* 0x000fd80003800000 */
[----:B------:R-:W-:Y:S05]  /*25030*/  @!P2 BRA `(.L_x_101) ;  /* 0x00000000001ca947 */ /* 0x000fea0003800000 */
[----:B------:R-:W1:Y:S01]  /*25040*/  S2R R7, SR_CgaCtaId ;  /* 0x0000000000077919 */ /* 0x000e620000008800 */
[----:B------:R-:W-:-:S04]  /*25050*/  MOV R4, 0x400 ;  /* 0x0000040000047802 */ /* 0x000fc80000000f00 */
[----:B-1----:R-:W-:Y:S02]  /*25060*/  LEA R7, R7, R4, 0x18 ;  /* 0x0000000407077211 */ /* 0x002fe400078ec0ff */
[----:B------:R-:W-:Y:S02]  /*25070*/  SHF.L.U32 R4, RZ, 0x1f, RZ ;  /* 0x0000001fff047819 */ /* 0x000fe400000006ff */
[----:B------:R1:W-:Y:S02]  /*25080*/  SYNCS.ARRIVE.TRANS64.A1T0 RZ, [R7+URZ+0xc44b0], RZ ;  /* 0x0c44b0ff07ff79a7 */ /* 0x0003e4000810003f */
[----:B------:R-:W2:Y:S02]  /*25090*/  SYNCS.PHASECHK.TRANS64.TRYWAIT P2, [R7+URZ+0xc44b0], R4 ;  /* 0x0c44b004070075a7 */ /* 0x000ea4000804017f */
[----:B-12---:R-:W-:Y:S05]  /*250a0*/  @!P2 BRA `(.L_x_102) ;  /* 0x000000200018a947 */ /* 0x006fea0003800000 */
.L_x_101:
[----:B------:R-:W-:Y:S05]  /*250b0*/  BSYNC B1 ;  /* 0x0000000000017941 */ /* 0x000fea0003800000 */
.L_x_100:
[----:B------:R-:W-:Y:S04]  /*250c0*/  BSSY B1, `(.L_x_103) ;  /* 0x000004c000017945 */ /* 0x000fe80003800000 */
[----:B------:R-:W-:Y:S05]  /*250d0*/  @!P6 BRA `(.L_x_104) ;  /* 0x000000040028e947 */ /* 0x000fea0003800000 */
[----:B-1----:R-:W1:Y:S01]  /*250e0*/  S2R R7, SR_CgaCtaId ;  /* 0x0000000000077919 */ /* 0x002e620000008800 */
[----:B------:R-:W-:Y:S02]  /*250f0*/  MOV R4, 0x400 ;  /* 0x0000040000047802 */ /* 0x000fe40000000f00 */
[----:B------:R-:W-:Y:S02]  /*25100*/  SHF.L.U32 R9, R5, 0x1f, RZ ;  /* 0x0000001f05097819 */ /* 0x000fe400000006ff */
[----:B-1----:R-:W-:-:S04]  /*25110*/  LEA R7, R7, R4, 0x18 ;  /* 0x0000000407077211 */ /* 0x002fc800078ec0ff */
[----:B------:R-:W-:-:S04]  /*25120*/  LEA R4, R0, R7, 0x3 ;  /* 0x0000000700047211 */ /* 0x000fc800078e18ff */
[----:B------:R-:W1:Y:S02]  /*25130*/  SYNCS.PHASECHK.TRANS64.TRYWAIT P2, [R4+URZ+0xc4460], R9 ;  /* 0x0c446009040075a7 */ /* 0x000e64000804017f */
[----:B-1----:R-:W-:Y:S05]  /*25140*/  @!P2 BRA `(.L_x_105) ;  /* 0x000000200004a947 */ /* 0x002fea0003800000 */
.L_x_147:
[----:B------:R-:W-:Y:S01]  /*25150*/  UPRMT UR4, UR23, 0x9910, URZ ;  /* 0x0000991017047896 */ /* 0x000fe2000800003f */
[----:B-1----:R-:W-:-:S03]  /*25160*/  @P1 MOV R9, 0x10000 ;  /* 0x0001000000091802 */ /* 0x002fc60000000f00 */
[----:B------:R-:W-:Y:S01]  /*25170*/  UISETP.NE.AND UP0, UPT, UR4, 0x2, UPT ;  /* 0x000000020400788c */ /* 0x000fe2000bf05270 */
[----:B------:R1:W-:Y:S05]  /*25180*/  @P1 SYNCS.ARRIVE.TRANS64 RZ, [R4+URZ+0xc4450], R9 ;  /* 0x0c44500904ff19a7 */ /* 0x0003ea000800003f */
[----:B------:R-:W-:-:S13]  /*25190*/  PLOP3.LUT P2, PT, PT, PT, UP0, 0x80, 0x0 ;  /* 0x000000000000781c */ /* 0x000fda0003f4f008 */
[----:B-1----:R-:W-:Y:S05]  /*251a0*/  @P2 BRA `(.L_x_106) ;  /* 0x0000000000042947 */ /* 0x002fea0003800000 */
[----:B------:R-:W-:Y:S01]  /*251b0*/  BPT.TRAP 0x1 ;  /* 0x000000040000795c */ /* 0x000fe20000300000 */
.L_x_106:
[----:B------:R-:W-:Y:S05]  /*251c0*/  @P0 BRA `(.L_x_107) ;  /* 0x0000000000040947 */ /* 0x000fea0003800000 */
[----:B------:R-:W-:Y:S01]  /*251d0*/  BPT.TRAP 0x1 ;  /* 0x000000040000795c */ /* 0x000fe20000300000 */
.L_x_107:
        /* <DEDUP_REMOVED lines=15> */
[----:B------:R-:W-:Y:S01]  /*252d0*/  ULEA UR14, UR14, UR5, 0x10 ;  /* 0x000000050e0e7291 */ /* 0x000fe2000f8e803f */
[----:B------:R-:W-:Y:S01]  /*252e0*/  VIADD R0, R0, 0x1 ;  /* 0x0000000100007836 */ /* 0x000fe20000000000 */
[----:B------:R-:W-:-:S02]  /*252f0*/  UIADD3.X UR5, URZ, UR25, URZ, UP0, !UPT ;  /* 0x000000193f057290 */ /* 0x000fc400087fe43f */
[----:B------:R-:W-:Y:S02]  /*25300*/  UIADD3 UR11, UR11, UR8, URZ ;  /* 0x000000080b0b7290 */ /* 0x000fe4000fffe03f */
[----:B------:R-:W-:Y:S01]  /*25310*/  UIADD3 UR9, UR9, 0xc4450, URZ ;  /* 0x000c445009097890 */ /* 0x000fe2000fffe03f */
        /* <DEDUP_REMOVED lines=8> */
[----:B------:R-:W-:Y:S01]  /*253a0*/  UMOV UR22, 0x140 ;  /* 0x0000014000167882 */ /* 0x000fe20000000000 */
[----:B------:R-:W-:Y:S01]  /*253b0*/  LOP3.LUT R5, R5, R2, RZ, 0x3c, !PT ;  /* 0x0000000205057212 */ /* 0x000fe200078e3cff */
        /* <DEDUP_REMOVED lines=27> */
[----:B--2---:R-:W-:Y:S01]  /*25570*/  NOP ;  /* 0x0000000000007918 */ /* 0x004fe20000000000 */
.L_x_104:
[----:B------:R-:W-:Y:S05]  /*25580*/  BSYNC B1 ;  /* 0x0000000000017941 */ /* 0x000fea0003800000 */
.L_x_103:
[----:B------:R-:W2:Y:S01]  /*25590*/  LDL.LU R2, [R1+0x280] ;  /* 0x0002800001027983 */ /* 0x000ea20000300800 */
[----:B-1----:R-:W-:Y:S02]  /*255a0*/  PRMT R4, RZ, 0x7610, R4 ;  /* 0x00007610ff047816 */ /* 0x002fe40000000004 */
[----:B--2---:R-:W-:-:S04]  /*255b0*/  IADD3 R2, R2, UR26, RZ ;  /* 0x0000001a02027c10 */ /* 0x004fc8000fffe0ff */
[----:B------:R-:W-:Y:S01]  /*255c0*/  ISETP.GE.AND P2, PT, R2, UR27, PT ;  /* 0x0000001b02007c0c */ /* 0x000fe2000bf46270 */
[----:B------:R1:W-:-:S12]  /*255d0*/  STL [R1+0x280], R2 ;  /* 0x0002800201007387 */ /* 0x0003d80000100800 */
[----:B-1----:R-:W-:Y:S05]  /*255e0*/  @!P2 BRA `(.L_x_108) ;  /* 0xfffffff000dca947 */ /* 0x002fea000383ffff */
[----:B------:R-:W-:Y:S05]  /*255f0*/  BSYNC B0 ;  /* 0x0000000000007941 */ /* 0x000fea0003800000 */
.L_x_93:
[----:B------:R-:W-:Y:S05]  /*25600*/  EXIT ;  /* 0x000000000000794d */ /* 0x000fea0003800000 */
.L_x_92:
[----:B------:R-:W2:Y:S01]  /*25610*/  LDL R0, [R1+0x280] ;  /* 0x0002800001007983 */ /* 0x000ea20000100800 */
[----:B-1----:R-:W-:Y:S02]  /*25620*/  ULDC UR4, c[0x0][0xa00] ;  /* 0x0002800000047ab9 */ /* 0x002fe40000000800 */
[----:B--2---:R-:W-:-:S13]  /*25630*/  ISETP.GE.AND P0, PT, R0, UR4, PT ;  /* 0x0000000400007c0c */ /* 0x004fda000bf06270 */
[----:B------:R-:W-:Y:S05]  /*25640*/  @P0 EXIT ;  /* 0x000000000000094d */ /* 0x000fea0003800000 */
[----:B------:R-:W1:Y:S01]  /*25650*/  S2R R0, SR_TID.X ;  /* 0x0000000000007919 */ /* 0x000e620000002100 */
[----:B------:R-:W-:Y:S01]  /*25660*/  BSSY B0, `(.L_x_109) ;  /* 0x0000172000007945 */ /* 0x000fe20003800000 */
[----:B------:R-:W-:Y:S01]  /*25670*/  MOV R4, 0x1 ;  /* 0x0000000100047802 */ /* 0x000fe20000000f00 */
[----:B------:R-:W-:Y:S01]  /*25680*/  IMAD.MOV.U32 R5, RZ, RZ, RZ ;  /* 0x000000ffff057224 */ /* 0x000fe200078e00ff */
[----:B------:R-:W-:Y:S01]  /*25690*/  ULOP3.LUT UR20, UR61, 0x2, URZ, 0xfc, !UPT ;  /* 0x000000023d147892 */ /* 0x000fe2000f8efc3f */
[----:B------:R-:W-:Y:S01]  /*256a0*/  ULDC.64 UR16, c[0x0][0x198] ;  /* 0x0000660000107ab9 */ /* 0x000fe20000000a00 */
[----:B------:R-:W-:Y:S01]  /*256b0*/  ULDC UR21, c[0x0][0xc] ;  /* 0x0000030000157ab9 */ /* 0x000fe20000000800 */
[----:B-1----:R-:W-:Y:S02]  /*256c0*/  LOP3.LUT P0, RZ, R0, 0x1f, RZ, 0xc0, !PT ;  /* 0x0000001f00ff7812 */ /* 0x002fe4000780c0ff */
[----:B------:R-:W-:Y:S02]  /*256d0*/  MOV R0, 0x1 ;  /* 0x0000000100007802 */ /* 0x000fe40000000f00 */
[----:B------:R-:W-:-:S13]  /*256e0*/  PLOP3.LUT P0, PT, P0, P2, PT, 0x2a, 0x0 ;  /* 0x000000000000781c */ /* 0x000fda0000704572 */
.L_x_136:
        /* <DEDUP_REMOVED lines=14> */
[----:B------:R-:W-:-:S05]  /*257d0*/  @P3 SHF.R.U32.HI R6, RZ, R7, R10 ;  /* 0x00000007ff063219 */ /* 0x000fca000001160a */
[----:B-1----:R-:W-:-:S04]  /*257e0*/  @P4 IMAD.HI.U32 R9, R6, R9, RZ ;  /* 0x0000000906094227 */ /* 0x002fc800078e00ff */
[----:B------:R-:W-:Y:S01]  /*257f0*/  IMAD.MOV.U32 R7, RZ, RZ, R6 ;  /* 0x000000ffff077224 */ /* 0x000fe200078e0006 */
[----:B---3--:R-:W-:-:S04]  /*25800*/  @P4 SHF.R.U32.HI R7, RZ, R12, R9 ;  /* 0x0000000cff074219 */ /* 0x008fc80000011609 */
[----:B------:R-:W-:Y:S01]  /*25810*/  MOV R9, R7 ;  /* 0x0000000700097202 */ /* 0x000fe20000000f00 */
[----:B----4-:R-:W-:-:S05]  /*25820*/  @P5 IMAD.HI.U32 R2, R7, R2, RZ ;  /* 0x0000000207025227 */ /* 0x010fca00078e00ff */
[----:B------:R-:W-:Y:S02]  /*25830*/  @P5 SHF.R.U32.HI R9, RZ, R3, R2 ;  /* 0x00000003ff095219 */ /* 0x000fe40000011602 */
[----:B------:R-:W-:-:S05]  /*25840*/  IADD3 R3, -R7, RZ, RZ ;  /* 0x000000ff07037210 */ /* 0x000fca0007ffe1ff */
[----:B------:R-:W-:Y:S02]  /*25850*/  IMAD R2, R11, R3, R6 ;  /* 0x000000030b027224 */ /* 0x000fe400078e0206 */
[----:B------:R-:W-:-:S04]  /*25860*/  IMAD.MOV R3, RZ, RZ, -R9 ;  /* 0x000000ffff037224 */ /* 0x000fc800078e0a09 */
[----:B------:R-:W-:Y:S01]  /*25870*/  IMAD R3, R8, R3, R7 ;  /* 0x0000000308037224 */ /* 0x000fe200078e0207 */
[----:B------:R-:W-:Y:S06]  /*25880*/  BRA.DIV UR4, `(.L_x_110) ;  /* 0x0000001a04487947 */ /* 0x000fec000b800000 */
[----:B------:R-:W-:-:S13]  /*25890*/  ELECT P6, URZ, PT ;  /* 0x00000000003f782f */ /* 0x000fda00038c0000 */
.L_x_150:
[----:B------:R-:W1:Y:S01]  /*258a0*/  LDC R6, c[0x0][0x28c] ;  /* 0x0000a300ff067b82 */ /* 0x000e620000000800 */
[----:B------:R-:W-:Y:S01]  /*258b0*/  BSSY B1, `(.L_x_111) ;  /* 0x000004a000017945 */ /* 0x000fe20003800000 */
[----:B-1----:R-:W-:-:S13]  /*258c0*/  ISETP.GT.AND P3, PT, R6, RZ, P6 ;  /* 0x000000ff0600720c */ /* 0x002fda0003764270 */
[----:B------:R-:W-:Y:S05]  /*258d0*/  @!P3 BRA `(.L_x_112) ;  /* 0x00000004001cb947 */ /* 0x000fea0003800000 */
[----:B------:R-:W1:Y:S01]  /*258e0*/  S2R R8, SR_CgaCtaId ;  /* 0x0000000000087919 */ /* 0x000e620000008800 */
[----:B------:R-:W-:-:S04]  /*258f0*/  MOV R7, 0x400 ;  /* 0x0000040000077802 */ /* 0x000fc80000000f00 */
[----:B-1----:R-:W-:Y:S02]  /*25900*/  LEA R10, R8, R7, 0x18 ;  /* 0x00000007080a7211 */ /* 0x002fe400078ec0ff */
[----:B------:R-:W-:Y:S02]  /*25910*/  SHF.L.U32 R7, R0, 0x1f, RZ ;  /* 0x0000001f00077819 */ /* 0x000fe400000006ff */
[----:B------:R-:W-:-:S04]  /*25920*/  LEA R8, R5, R10, 0x3 ;  /* 0x0000000a05087211 */ /* 0x000fc800078e18ff */
[----:B------:R-:W1:Y:S02]  /*25930*/  SYNCS.PHASECHK.TRANS64.TRYWAIT P4, [R8+URZ+0xc4428], R7 ;  /* 0x0c442807080075a7 */ /* 0x000e64000808017f */
[----:B-1----:R-:W-:Y:S05]  /*25940*/  @!P4 BRA `(.L_x_113) ;  /* 0x000000180038c947 */ /* 0x002fea0003800000 */
.L_x_151:
[----:B------:R-:W-:Y:S01]  /*25950*/  UPRMT UR4, UR20, 0x9910, URZ ;  /* 0x0000991014047896 */ /* 0x000fe2000800003f */
[----:B-1----:R-:W-:-:S03]  /*25960*/  @P2 MOV R7, 0x20000 ;  /* 0x0002000000072802 */ /* 0x002fc60000000f00 */
[----:B------:R-:W-:Y:S01]  /*25970*/  UISETP.NE.AND UP0, UPT, UR4, 0x2, UPT ;  /* 0x000000020400788c */ /* 0x000fe2000bf05270 */
[----:B------:R1:W-:Y:S05]  /*25980*/  @P2 SYNCS.ARRIVE.TRANS64 RZ, [R8+URZ+0xc4400], R7 ;  /* 0x0c44000708ff29a7 */ /* 0x0003ea000800003f */
[----:B------:R-:W-:-:S13]  /*25990*/  PLOP3.LUT P4, PT, PT, PT, UP0, 0x80, 0x0 ;  /* 0x000000000000781c */ /* 0x000fda0003f8f008 */
[----:B-1----:R-:W-:Y:S05]  /*259a0*/  @P4 BRA `(.L_x_114) ;  /* 0x0000000000044947 */ /* 0x002fea0003800000 */
[----:B------:R-:W-:Y:S01]  /*259b0*/  BPT.TRAP 0x1 ;  /* 0x000000040000795c */ /* 0x000fe20000300000 */
.L_x_114:
[----:B------:R-:W-:Y:S05]  /*259c0*/  @P0 BRA `(.L_x_115) ;  /* 0x0000000000040947 */ /* 0x000fea0003800000 */
[----:B------:R-:W-:Y:S01]  /*259d0*/  BPT.TRAP 0x1 ;  /* 0x000000040000795c */ /* 0x000fe20000300000 */
.L_x_115:
[----:B------:R-:W-:Y:S01]  /*259e0*/  IMAD R10, R5, 0x20000, R10 ;  /* 0x00020000050a7824 */ /* 0x000fe200078e020a */
[----:B------:R-:W-:Y:S01]  /*259f0*/  R2UR UR9, R8 ;  /* 0x00000000080972ca */ /* 0x000fe200000e0000 */
[----:B------:R-:W-:Y:S01]  /*25a00*/  UIADD3 UR4, UP0, UR16, 0x1f0, URZ ;  /* 0x000001f010047890 */ /* 0x000fe2000ff1e03f */
[----:B------:R-:W-:Y:S01]  /*25a10*/  R2UR UR12, R2 ;  /* 0x00000000020c72ca */ /* 0x000fe200000e0000 */
[----:B------:R-:W-:Y:S01]  /*25a20*/  UMOV UR10, URZ ;  /* 0x0000003f000a7c82 */ /* 0x000fe20008000000 */
[----:B------:R-:W-:Y:S01]  /*25a30*/  R2UR UR14, R10 ;  /* 0x000000000a0e72ca */ /* 0x000fe200000e0000 */
[----:B------:R-:W-:Y:S01]  /*25a40*/  UIADD3.X UR5, URZ, UR17, URZ, UP0, !UPT ;  /* 0x000000113f057290 */ /* 0x000fe200087fe43f */
[----:B------:R-:W-:Y:S01]  /*25a50*/  R2UR UR13, R3 ;  /* 0x00000000030d72ca */ /* 0x000fe200000e0000 */
[----:B------:R-:W-:Y:S01]  /*25a60*/  UMOV UR6, 0x0 ;  /* 0x0000000000067882 */ /* 0x000fe20000000000 */
[----:B------:R-:W-:Y:S01]  /*25a70*/  UMOV UR7, 0x10000000 ;  /* 0x1000000000077882 */ /* 0x000fe20000000000 */
[----:B------:R-:W-:Y:S01]  /*25a80*/  UMOV UR11, URZ ;  /* 0x0000003f000b7c82 */ /* 0x000fe20008000000 */
[----:B------:R-:W-:Y:S01]  /*25a90*/  UMOV UR22, 0x40 ;  /* 0x0000004000167882 */ /* 0x000fe20000000000 */
[----:B------:R-:W-:Y:S01]  /*25aa0*/  UMOV UR23, 0x80 ;  /* 0x0000008000177882 */ /* 0x000fe20000000000 */
[----:B------:R-:W-:Y:S01]  /*25ab0*/  UMOV UR24, 0xc0 ;  /* 0x000000c000187882 */ /* 0x000fe20000000000 */
[----:B------:R-:W-:Y:S01]  /*25ac0*/  UIADD3 UR9, UR9, 0xc4400, URZ ;  /* 0x000c440009097890 */ /* 0x000fe2000fffe03f */
[----:B------:R-:W-:Y:S01]  /*25ad0*/  IADD3 R5, R5, 0x1, RZ ;  /* 0x0000000105057810 */ /* 0x000fe20007ffe0ff */
[----:B------:R-:W-:Y:S01]  /*25ae0*/  UMOV UR25, 0x100 ;  /* 0x0000010000197882 */ /* 0x000fe20000000000 */
[----:B------:R-:W-:Y:S01]  /*25af0*/  UMOV UR26, 0x140 ;  /* 0x00000140001a7882 */ /* 0x000fe20000000000 */
[----:B------:R-:W-:Y:S01]  /*25b00*/  UIADD3 UR8, UR14, 0x20000, URZ ;  /* 0x000200000e087890 */ /* 0x000fe2000fffe03f */
[----:B------:R-:W-:Y:S01]  /*25b10*/  ISETP.NE.AND P4, PT, R5, 0x5, PT ;  /* 0x000000050500780c */ /* 0x000fe20003f85270 */
[----:B------:R-:W-:-:S02]  /*25b20*/  UIADD3 UR15, UR14, 0x24000, URZ ;  /* 0x000240000e0f7890 */ /* 0x000fc4000fffe03f */
[----:B------:R-:W-:Y:S01]  /*25b30*/  UIADD3 UR18, UR14, 0x28000, URZ ;  /* 0x000280000e127890 */ /* 0x000fe2000fffe03f */
[----:B------:R-:W-:Y:S01]  /*25b40*/  SEL R7, RZ, 0x1, P4 ;  /* 0x00000001ff077807 */ /* 0x000fe20002000000 */
[----:B------:R-:W-:Y:S01]  /*25b50*/  UIADD3 UR19, UR14, 0x2c000, URZ ;  /* 0x0002c0000e137890 */ /* 0x000fe2000fffe03f */
[----:B------:R-:W-:Y:S02]  /*25b60*/  SEL R5, R5, RZ, P4 ;  /* 0x000000ff05057207 */ /* 0x000fe40002000000 */
[----:B------:R1:W-:Y:S01]  /*25b70*/  UTMALDG.4D [UR8], [UR4], desc[UR6] ;  /* 0x00000608040075b4 */ /* 0x0003e20008019000 */
[----:B------:R-:W-:Y:S01]  /*25b80*/  LOP3.LUT R0, R0, R7, RZ, 0x3c, !PT ;  /* 0x0000000700007212 */ /* 0x000fe200078e3cff */
[----:B-1----:R-:W-:Y:S01]  /*25b90*/  UMOV UR8, UR15 ;  /* 0x0000000f00087c82 */ /* 0x002fe20008000000 */
[----:B------:R-:W-:Y:S01]  /*25ba0*/  UMOV UR10, UR22 ;  /* 0x00000016000a7c82 */ /* 0x000fe20008000000 */
[----:B------:R-:W-:Y:S01]  /*25bb0*/  UIADD3 UR15, UR14, 0x30000, URZ ;  /* 0x000300000e0f7890 */ /* 0x000fe2000fffe03f */
[----:B------:R1:W-:Y:S02]  /*25bc0*/  UTMALDG.4D [UR8], [UR4], desc[UR6] ;  /* 0x00000608040075b4 */ /* 0x0003e40008019000 */
[----:B-1----:R-:W-:Y:S01]  /*25bd0*/  UMOV UR8, UR18 ;  /* 0x0000001200087c82 */ /* 0x002fe20008000000 */
[----:B------:R-:W-:Y:S01]  /*25be0*/  UMOV UR10, UR23 ;  /* 0x00000017000a7c82 */ /* 0x000fe20008000000 */
[----:B------:R-:W-:Y:S01]  /*25bf0*/  UIADD3 UR18, UR14, 0x34000, URZ ;  /* 0x000340000e127890 */ /* 0x000fe2000fffe03f */
[----:B------:R1:W-:Y:S02]  /*25c00*/  UTMALDG.4D [UR8], [UR4], desc[UR6] ;  /* 0x00000608040075b4 */ /* 0x0003e40008019000 */
[----:B-1----:R-:W-:Y:S01]  /*25c10*/  UMOV UR8, UR19 ;  /* 0x0000001300087c82 */ /* 0x002fe20008000000 */
[----:B------:R-:W-:Y:S01]  /*25c20*/  UMOV UR10, UR24 ;  /* 0x00000018000a7c82 */ /* 0x000fe20008000000 */
[----:B------:R-:W-:Y:S01]  /*25c30*/  UIADD3 UR19, UR14, 0x38000, URZ ;  /* 0x000380000e137890 */ /* 0x000fe2000fffe03f */
[----:B------:R1:W-:Y:S01]  /*25c40*/  UTMALDG.4D [UR8], [UR4], desc[UR6] ;  /* 0x00000608040075b4 */ /* 0x0003e20008019000 */
[----:B------:R-:W-:Y:S01]  /*25c50*/  UIADD3 UR14, UR14, 0x3c000, URZ ;  /* 0x0003c0000e0e7890 */ /* 0x000fe2000fffe03f */
[----:B-1----:R-:W-:Y:S01]  /*25c60*/  UMOV UR8, UR15 ;  /* 0x0000000f00087c82 */ /* 0x002fe20008000000 */
[----:B------:R-:W-:Y:S01]  /*25c70*/  UMOV UR10, UR25 ;  /* 0x00000019000a7c82 */ /* 0x000fe20008000000 */
[----:B------:R-:W-:Y:S01]  /*25c80*/  UMOV UR15, 0x180 ;  /* 0x00000180000f7882 */ /* 0x000fe20000000000 */
[----:B------:R1:W-:Y:S02]  /*25c90*/  UTMALDG.4D [UR8], [UR4], desc[UR6] ;  /* 0x00000608040075b4 */ /* 0x0003e40008019000 */
[----:B-1----:R-:W-:Y:S01]  /*25ca0*/  UMOV UR8, UR18 ;  /* 0x0000001200087c82 */ /* 0x002fe20008000000 */
[----:B------:R-:W-:-:S02]  /*25cb0*/  UMOV UR10, UR26 ;  /* 0x0000001a000a7c82 */ /* 0x000fc40008000000 */
[----:B------:R1:W-:Y:S02]  /*25cc0*/  UTMALDG.4D [UR8], [UR4], desc[UR6] ;  /* 0x00000608040075b4 */ /* 0x0003e40008019000 */
[----:B-1----:R-:W-:Y:S01]  /*25cd0*/  UMOV UR8, UR19 ;  /* 0x0000001300087c82 */ /* 0x002fe20008000000 */
[----:B------:R-:W-:Y:S01]  /*25ce0*/  UMOV UR10, UR15 ;  /* 0x0000000f000a7c82 */ /* 0x000fe20008000000 */
[----:B------:R-:W-:Y:S01]  /*25cf0*/  UMOV UR15, 0x1c0 ;  /* 0x000001c0000f7882 */ /* 0x000fe20000000000 */
[----:B------:R1:W-:Y:S02]  /*25d00*/  UTMALDG.4D [UR8], [UR4], desc[UR6] ;  /* 0x00000608040075b4 */ /* 0x0003e40008019000 */
[----:B-1----:R-:W-:Y:S01]  /*25d10*/  UMOV UR8, UR14 ;  /* 0x0000000e00087c82 */ /* 0x002fe20008000000 */
[----:B------:R-:W-:Y:S02]  /*25d20*/  UMOV UR10, UR15 ;  /* 0x0000000f000a7c82 */ /* 0x000fe40008000000 */
[----:B------:R1:W-:Y:S02]  /*25d30*/  UTMALDG.4D [UR8], [UR4], desc[UR6] ;  /* 0x00000608040075b4 */ /* 0x0003e40008019000 */
[----:B-1----:R-:W-:Y:S01]  /*25d40*/  NOP ;  /* 0x0000000000007918 */ /* 0x002fe20000000000 */
.L_x_112:
[----:B------:R-:W-:Y:S05]  /*25d50*/  BSYNC B1 ;  /* 0x0000000000017941 */ /* 0x000fea0003800000 */
.L_x_111:
        /* <DEDUP_REMOVED lines=10> */
.L_x_117:
[----:B------:R-:W-:Y:S05]  /*25e00*/  BSYNC B1 ;  /* 0x0000000000017941 */ /* 0x000fea0003800000 */
.L_x_116:
[----:B------:R-:W-:Y:S01]  /*25e10*/  BSSY B1, `(.L_x_119) ;  /* 0x000004b000017945 */ /* 0x000fe20003800000 */
[----:B------:R-:W-:-:S03]  /*25e20*/  MOV R9, RZ ;  /* 0x000000ff00097202 */ /* 0x000fc60000000f00 */
[----:B------:R-:W-:Y:S05]  /*25e30*/  @!P3 BRA `(.L_x_120) ;  /* 0x000000040020b947 */ /* 0x000fea0003800000 */
[----:B-1----:R-:W1:Y:S01]  /*25e40*/  S2R R7, SR_CgaCtaId ;  /* 0x0000000000077919 */ /* 0x002e620000008800 */
[----:B------:R-:W-:Y:S02]  /*25e50*/  MOV R4, 0x400 ;  /* 0x0000040000047802 */ /* 0x000fe40000000f00 */
[----:B------:R-:W-:Y:S02]  /*25e60*/  SHF.L.U32 R8, R0, 0x1f, RZ ;  /* 0x0000001f00087819 */ /* 0x000fe400000006ff */
[----:B-1----:R-:W-:-:S05]  /*25e70*/  LEA R4, R7, R4, 0x18 ;  /* 0x0000000407047211 */ /* 0x002fca00078ec0ff */
[----:B------:R-:W-:-:S04]  /*25e80*/  IMAD R7, R5, 0x8, R4 ;  /* 0x0000000805077824 */ /* 0x000fc800078e0204 */
[----:B------:R-:W1:Y:S02]  /*25e90*/  SYNCS.PHASECHK.TRANS64.TRYWAIT P3, [R7+URZ+0xc4428], R8 ;  /* 0x0c442808070075a7 */ /* 0x000e64000806017f */
[----:B-1----:R-:W-:Y:S05]  /*25ea0*/  @!P3 BRA `(.L_x_121) ;  /* 0x000000140008b947 */ /* 0x002fea0003800000 */
.L_x_152:
[----:B------:R-:W-:Y:S01]  /*25eb0*/  UPRMT UR4, UR20, 0x9910, URZ ;  /* 0x0000991014047896 */ /* 0x000fe2000800003f */
[----:B-1----:R-:W-:-:S03]  /*25ec0*/  @P2 MOV R8, 0x20000 ;  /* 0x0002000000082802 */ /* 0x002fc60000000f00 */
[----:B------:R-:W-:Y:S01]  /*25ed0*/  UISETP.NE.AND UP0, UPT, UR4, 0x2, UPT ;  /* 0x000000020400788c */ /* 0x000fe2000bf05270 */
[----:B------:R1:W-:Y:S05]  /*25ee0*/  @P2 SYNCS.ARRIVE.TRANS64 RZ, [R7+URZ+0xc4400], R8 ;  /* 0x0c44000807ff29a7 */ /* 0x0003ea000800003f */
[----:B------:R-:W-:-:S13]  /*25ef0*/  PLOP3.LUT P3, PT, PT, PT, UP0, 0x80, 0x0 ;  /* 0x000000000000781c */ /* 0x000fda0003f6f008 */
[----:B-1----:R-:W-:Y:S05]  /*25f00*/  @P3 BRA `(.L_x_122) ;  /* 0x0000000000043947 */ /* 0x002fea0003800000 */
[----:B------:R-:W-:Y:S01]  /*25f10*/  BPT.TRAP 0x1 ;  /* 0x000000040000795c */ /* 0x000fe20000300000 */
.L_x_122:
[----:B------:R-:W-:Y:S05]  /*25f20*/  @P0 BRA `(.L_x_123) ;  /* 0x0000000000040947 */ /* 0x000fea0003800000 */
[----:B------:R-:W-:Y:S01]  /*25f30*/  BPT.TRAP 0x1 ;  /* 0x000000040000795c */ /* 0x000fe20000300000 */
.L_x_123:
[----:B------:R-:W-:Y:S01]  /*25f40*/  LEA R4, R5, R4, 0x11 ;  /* 0x0000000405047211 */ /* 0x000fe200078e88ff */
[----:B------:R-:W-:Y:S01]  /*25f50*/  UIADD3 UR4, UP0, UR16, 0x2f0, URZ ;  /* 0x000002f010047890 */ /* 0x000fe2000ff1e03f */
[----:B------:R-:W-:Y:S01]  /*25f60*/  R2UR UR9, R7 ;  /* 0x00000000070972ca */ /* 0x000fe200000e0000 */
[----:B------:R-:W-:Y:S01]  /*25f70*/  UMOV UR10, URZ ;  /* 0x0000003f000a7c82 */ /* 0x000fe20008000000 */
[----:B------:R-:W-:Y:S01]  /*25f80*/  R2UR UR14, R4 ;  /* 0x00000000040e72ca */ /* 0x000fe200000e0000 */
[----:B------:R-:W-:Y:S01]  /*25f90*/  UIADD3.X UR5, URZ, UR17, URZ, UP0, !UPT ;  /* 0x000000113f057290 */ /* 0x000fe200087fe43f */
[----:B------:R-:W-:Y:S01]  /*25fa0*/  R2UR UR12, R2 ;  /* 0x00000000020c72ca */ /* 0x000fe200000e0000 */
[----:B------:R-:W-:Y:S01]  /*25fb0*/  UMOV UR6, 0x0 ;  /* 0x0000000000067882 */ /* 0x000fe20000000000 */
[----:B------:R-:W-:Y:S01]  /*25fc0*/  R2UR UR13, R3 ;  /* 0x00000000030d72ca */ /* 0x000fe200000e0000 */
[----:B------:R-:W-:Y:S01]  /*25fd0*/  UMOV UR7, 0x10000000 ;  /* 0x1000000000077882 */ /* 0x000fe20000000000 */
[----:B------:R-:W-:Y:S01]  /*25fe0*/  UMOV UR11, URZ ;  /* 0x0000003f000b7c82 */ /* 0x000fe20008000000 */
[----:B------:R-:W-:Y:S01]  /*25ff0*/  UMOV UR18, 0x40 ;  /* 0x0000004000127882 */ /* 0x000fe20000000000 */
[----:B------:R-:W-:Y:S01]  /*26000*/  UMOV UR22, 0x80 ;  /* 0x0000008000167882 */ /* 0x000fe20000000000 */
[----:B------:R-:W-:Y:S01]  /*26010*/  UMOV UR24, 0xc0 ;  /* 0x000000c000187882 */ /* 0x000fe20000000000 */
[----:B------:R-:W-:Y:S01]  /*26020*/  UMOV UR25, 0x100 ;  /* 0x0000010000197882 */ /* 0x000fe20000000000 */
[----:B------:R-:W-:Y:S01]  /*26030*/  UIADD3 UR9, UR9, 0xc4400, URZ ;  /* 0x000c440009097890 */ /* 0x000fe2000fffe03f */
[----:B------:R-:W-:Y:S01]  /*26040*/  VIADD R5, R5, 0x1 ;  /* 0x0000000105057836 */ /* 0x000fe20000000000 */
[----:B------:R-:W-:Y:S01]  /*26050*/  UIADD3 UR8, UR14, 0x20000, URZ ;  /* 0x000200000e087890 */ /* 0x000fe2000fffe03f */
[----:B------:R-:W-:Y:S01]  /*26060*/  MOV R9, 0x1 ;  /* 0x0000000100097802 */ /* 0x000fe20000000f00 */
[----:B------:R-:W-:-:S02]  /*26070*/  UIADD3 UR15, UR14, 0x24000, URZ ;  /* 0x000240000e0f7890 */ /* 0x000fc4000fffe03f */
[----:B------:R-:W-:Y:S01]  /*26080*/  UIADD3 UR19, UR14, 0x28000, URZ ;  /* 0x000280000e137890 */ /* 0x000fe2000fffe03f */
[C---:B------:R-:W-:Y:S01]  /*26090*/  ISETP.NE.AND P3, PT, R5.reuse, 0x5, PT ;  /* 0x000000050500780c */ /* 0x040fe20003f65270 */
[----:B------:R-:W-:Y:S01]  /*260a0*/  UIADD3 UR23, UR14, 0x2c000, URZ ;  /* 0x0002c0000e177890 */ /* 0x000fe2000fffe03f */
[----:B------:R-:W-:Y:S02]  /*260b0*/  UMOV UR26, 0x140 ;  /* 0x00000140001a7882 */ /* 0x000fe40000000000 */
[----:B------:R1:W-:Y:S01]  /*260c0*/  UTMALDG.4D [UR8], [UR4], desc[UR6] ;  /* 0x00000608040075b4 */ /* 0x0003e20008019000 */
[----:B------:R-:W-:Y:S02]  /*260d0*/  SEL R7, RZ, 0x1, P3 ;  /* 0x00000001ff077807 */ /* 0x000fe40001800000 */
[----:B------:R-:W-:Y:S02]  /*260e0*/  SEL R5, R5, RZ, P3 ;  /* 0x000000ff05057207 */ /* 0x000fe40001800000 */
        /* <DEDUP_REMOVED lines=29> */
.L_x_120:
[----:B------:R-:W-:Y:S05]  /*262c0*/  BSYNC B1 ;  /* 0x0000000000017941 */ /* 0x000fea0003800000 */
.L_x_119:
[----:B------:R-:W-:-:S13]  /*262d0*/  ISETP.GE.AND P3, PT, R6, 0x81, PT ;  /* 0x000000810600780c */ /* 0x000fda0003f66270 */
[----:B------:R-:W-:Y:S05]  /*262e0*/  @!P3 BRA `(.L_x_124) ;  /* 0x000000080088b947 */ /* 0x000fea0003800000 */
[----:B------:R-:W-:Y:S01]  /*262f0*/  IADD3 R6, R6, 0x7f, RZ ;  /* 0x0000007f06067810 */ /* 0x000fe20007ffe0ff */
[----:B------:R-:W-:Y:S03]  /*26300*/  BSSY B1, `(.L_x_124) ;  /* 0x00000a0000017945 */ /* 0x000fe60003800000 */
[----:B-1----:R-:W-:-:S04]  /*26310*/  SHF.R.S32.HI R7, RZ, 0x1f, R6 ;  /* 0x0000001fff077819 */ /* 0x002fc80000011406 */
[----:B------:R-:W-:-:S04]  /*26320*/  LEA.HI R7, R7, R6, RZ, 0x7 ;  /* 0x0000000607077211 */ /* 0x000fc800078f38ff */
[----:B------:R-:W-:-:S05]  /*26330*/  SHF.R.S32.HI R7, RZ, 0x7, R7 ;  /* 0x00000007ff077819 */ /* 0x000fca0000011407 */
[----:B------:R-:W-:-:S07]  /*26340*/  IMAD.SHL.U32 R4, R7, 0x2, RZ ;  /* 0x0000000207047824 */ /* 0x000fce00078e00ff */
.L_x_135:
[----:B------:R-:W-:Y:S04]  /*26350*/  BSSY B2, `(.L_x_125) ;  /* 0x000004a000027945 */ /* 0x000fe80003800000 */
[----:B------:R-:W-:Y:S05]  /*26360*/  @!P6 BRA `(.L_x_126) ;  /* 0x000000040020e947 */ /* 0x000fea0003800000 */
[----:B------:R-:W1:Y:S01]  /*26370*/  S2R R7, SR_CgaCtaId ;  /* 0x0000000000077919 */ /* 0x000e620000008800 */
[----:B------:R-:W-:Y:S02]  /*26380*/  MOV R6, 0x400 ;  /* 0x0000040000067802 */ /* 0x000fe40000000f00 */
[----:B------:R-:W-:Y:S02]  /*26390*/  SHF.L.U32 R8, R0, 0x1f, RZ ;  /* 0x0000001f00087819 */ /* 0x000fe400000006ff */
[----:B-1----:R-:W-:-:S04]  /*263a0*/  LEA R6, R7, R6, 0x18 ;  /* 0x0000000607067211 */ /* 0x002fc800078ec0ff */
[----:B------:R-:W-:-:S04]  /*263b0*/  LEA R7, R5, R6, 0x3 ;  /* 0x0000000605077211 */ /* 0x000fc800078e18ff */
[----:B------:R-:W1:Y:S02]  /*263c0*/  SYNCS.PHASECHK.TRANS64.TRYWAIT P3, [R7+URZ+0xc4428], R8 ;  /* 0x0c442808070075a7 */ /* 0x000e64000806017f */
[----:B-1----:R-:W-:Y:S05]  /*263d0*/  @!P3 BRA `(.L_x_127) ;  /* 0x0000000c00d0b947 */ /* 0x002fea0003800000 */
.L_x_153:
[----:B------:R-:W-:Y:S01]  /*263e0*/  UPRMT UR4, UR20, 0x9910, URZ ;  /* 0x0000991014047896 */ /* 0x000fe2000800003f */
[----:B-1----:R-:W-:-:S03]  /*263f0*/  @P2 MOV R8, 0x20000 ;  /* 0x0002000000082802 */ /* 0x002fc60000000f00 */
[----:B------:R-:W-:Y:S01]  /*26400*/  UISETP.NE.AND UP0, UPT, UR4, 0x2, UPT ;  /* 0x000000020400788c */ /* 0x000fe2000bf05270 */
[----:B------:R1:W-:Y:S05]  /*26410*/  @P2 SYNCS.ARRIVE.TRANS64 RZ, [R7+URZ+0xc4400], R8 ;  /* 0x0c44000807ff29a7 */ /* 0x0003ea000800003f */
[----:B------:R-:W-:-:S13]  /*26420*/  PLOP3.LUT P3, PT, PT, PT, UP0, 0x80, 0x0 ;  /* 0x000000000000781c */ /* 0x000fda0003f6f008 */
[----:B-1----:R-:W-:Y:S05]  /*26430*/  @P3 BRA `(.L_x_128) ;  /* 0x0000000000043947 */ /* 0x002fea0003800000 */
[----:B------:R-:W-:Y:S01]  /*26440*/  BPT.TRAP 0x1 ;  /* 0x000000040000795c */ /* 0x000fe20000300000 */
.L_x_128:
[----:B------:R-:W-:Y:S05]  /*26450*/  @P0 BRA `(.L_x_129) ;  /* 0x0000000000040947 */ /* 0x000fea0003800000 */
[----:B------:R-:W-:Y:S01]  /*26460*/  BPT.TRAP 0x1 ;  /* 0x000000040000795c */ /* 0x000fe20000300000 */
.L_x_129:
        /* <DEDUP_REMOVED lines=11> */
[----:B------:R-:W-:Y:S01]  /*26520*/  UMOV UR18, 0x40 ;  /* 0x0000004000127882 */ /* 0x000fe20000000000 */
[----:B------:R-:W-:Y:S01]  /*26530*/  UMOV UR22, 0x80 ;  /* 0x0000008000167882 */ /* 0x000fe20000000000 */
[----:B------:R-:W-:Y:S01]  /*26540*/  UMOV UR24, 0xc0 ;  /* 0x000000c000187882 */ /* 0x000fe20000000000 */
[----:B------:R-:W-:Y:S01]  /*26550*/  UIADD3 UR9, UR9, 0xc4400, URZ ;  /* 0x000c440009097890 */ /* 0x000fe2000fffe03f */
[----:B------:R-:W-:Y:S01]  /*26560*/  IADD3 R5, R5, 0x1, RZ ;  /* 0x0000000105057810 */ /* 0x000fe20007ffe0ff */
[----:B------:R-:W-:-:S02]  /*26570*/  USHF.L.U32 UR11, UR11, 0x7, URZ ;  /* 0x000000070b0b7899 */ /* 0x000fc4000800063f */
[----:B------:R-:W-:Y:S01]  /*26580*/  UIADD3 UR8, UR14, 0x20000, URZ ;  /* 0x000200000e087890 */ /* 0x000fe2000fffe03f */
[C---:B------:R-:W-:Y:S01]  /*26590*/  ISETP.NE.AND P3, PT, R5.reuse, 0x5, PT ;  /* 0x000000050500780c */ /* 0x040fe20003f65270 */
[----:B------:R-:W-:Y:S02]  /*265a0*/  UIADD3 UR15, UR14, 0x24000, URZ ;  /* 0x000240000e0f7890 */ /* 0x000fe4000fffe03f */
[----:B------:R-:W-:Y:S01]  /*265b0*/  UIADD3 UR19, UR14, 0x28000, URZ ;  /* 0x000280000e137890 */ /* 0x000fe2000fffe03f */
[----:B------:R-:W-:Y:S01]  /*265c0*/  SEL R7, RZ, 0x1, P3 ;  /* 0x00000001ff077807 */ /* 0x000fe20001800000 */
[----:B------:R-:W-:Y:S01]  /*265d0*/  UIADD3 UR23, UR14, 0x2c000, URZ ;  /* 0x0002c0000e177890 */ /* 0x000fe2000fffe03f */
[----:B------:R-:W-:Y:S01]  /*265e0*/  SEL R5, R5, RZ, P3 ;  /* 0x000000ff05057207 */ /* 0x000fe20001800000 */
[----:B------:R-:W-:Y:S01]  /*265f0*/  UMOV UR25, 0x100 ;  /* 0x0000010000197882 */ /* 0x000fe20000000000 */
        /* <DEDUP_REMOVED lines=31> */
.L_x_126:
[----:B------:R-:W-:Y:S05]  /*267f0*/  BSYNC B2 ;  /* 0x0000000000027941 */ /* 0x000fea0003800000 */
.L_x_125:
[----:B------:R-:W-:Y:S01]  /*26800*/  ISETP.LT.OR P3, PT, R4, 0x4, !P6 ;  /* 0x000000040400780c */ /* 0x000fe20007761670 */
[----:B------:R-:W-:-:S12]  /*26810*/  BSSY B2, `(.L_x_130) ;  /* 0x000004b000027945 */ /* 0x000fd80003800000 */
[----:B------:R-:W-:Y:S05]  /*26820*/  @P3 BRA `(.L_x_131) ;  /* 0x0000000400243947 */ /* 0x000fea0003800000 */
[----:B------:R-:W1:Y:S01]  /*26830*/  S2R R7, SR_CgaCtaId ;  /* 0x0000000000077919 */ /* 0x000e620000008800 */
[----:B------:R-:W-:Y:S02]  /*26840*/  MOV R6, 0x400 ;  /* 0x0000040000067802 */ /* 0x000fe40000000f00 */
[----:B------:R-:W-:Y:S02]  /*26850*/  SHF.L.U32 R8, R0, 0x1f, RZ ;  /* 0x0000001f00087819 */ /* 0x000fe400000006ff */
[----:B-1----:R-:W-:-:S04]  /*26860*/  LEA R6, R7, R6, 0x18 ;  /* 0x0000000607067211 */ /* 0x002fc800078ec0ff */
[----:B------:R-:W-:-:S04]  /*26870*/  LEA R7, R5, R6, 0x3 ;  /* 0x0000000605077211 */ /* 0x000fc800078e18ff */
[----:B------:R-:W1:Y:S02]  /*26880*/  SYNCS.PHASECHK.TRANS64.TRYWAIT P3, [R7+URZ+0xc4428], R8 ;  /* 0x0c442808070075a7 */ /* 0x000e64000806017f */
[----:B-1----:R-:W-:Y:S05]  /*26890*/  @!P3 BRA `(.L_x_132) ;  /* 0x0000000800b4b947 */ /* 0x002fea0003800000 */
.L_x_154:
[----:B------:R-:W-:Y:S01]  /*268a0*/  UPRMT UR4, UR20, 0x9910, URZ ;  /* 0x0000991014047896 */ /* 0x000fe2000800003f */
[----:B-1----:R-:W-:-:S03]  /*268b0*/  @P1 IMAD.MOV.U32 R8, RZ, RZ, 0x20000 ;  /* 0x00020000ff081424 */ /* 0x002fc600078e00ff */
[----:B------:R-:W-:Y:S01]  /*268c0*/  UISETP.NE.AND UP0, UPT, UR4, 0x2, UPT ;  /* 0x000000020400788c */ /* 0x000fe2000bf05270 */
[----:B------:R1:W-:Y:S05]  /*268d0*/  @P1 SYNCS.ARRIVE.TRANS64 RZ, [R7+URZ+0xc4400], R8 ;  /* 0x0c44000807ff19a7 */ /* 0x0003ea000800003f */
[----:B------:R-:W-:-:S13]  /*268e0*/  PLOP3.LUT P3, PT, PT, PT, UP0, 0x80, 0x0 ;  /* 0x000000000000781c */ /* 0x000fda0003f6f008 */
[----:B-1----:R-:W-:Y:S05]  /*268f0*/  @P3 BRA `(.L_x_133) ;  /* 0x0000000000043947 */ /* 0x002fea0003800000 */
[----:B------:R-:W-:Y:S01]  /*26900*/  BPT.TRAP 0x1 ;  /* 0x000000040000795c */ /* 0x000fe20000300000 */
.L_x_133:
[----:B------:R-:W-:Y:S05]  /*26910*/  @P0 BRA `(.L_x_134) ;  /* 0x0000000000040947 */ /* 0x000fea0003800000 */
[----:B------:R-:W-:Y:S01]  /*26920*/  BPT.TRAP 0x1 ;  /* 0x000000040000795c */ /* 0x000fe20000300000 */
.L_x_134:
        /* <DEDUP_REMOVED lines=17> */
[----:B------:R-:W-:Y:S01]  /*26a40*/  UIADD3 UR8, UR14, 0x20000, URZ ;  /* 0x000200000e087890 */ /* 0x000fe2000fffe03f */
[----:B------:R-:W-:Y:S01]  /*26a50*/  VIADD R9, R9, 0x1 ;  /* 0x0000000109097836 */ /* 0x000fe20000000000 */
[----:B------:R-:W-:Y:S01]  /*26a60*/  USHF.L.U32 UR11, UR11, 0x7, URZ ;  /* 0x000000070b0b7899 */ /* 0x000fe2000800063f */
[----:B------:R-:W-:Y:S01]  /*26a70*/  ISETP.NE.AND P3, PT, R5, 0x5, PT ;  /* 0x000000050500780c */ /* 0x000fe20003f65270 */
[----:B------:R-:W-:-:S02]  /*26a80*/  UIADD3 UR15, UR14, 0x24000, URZ ;  /* 0x000240000e0f7890 */ /* 0x000fc4000fffe03f */
[----:B------:R-:W-:Y:S01]  /*26a90*/  UIADD3 UR19, UR14, 0x28000, URZ ;  /* 0x000280000e137890 */ /* 0x000fe2000fffe03f */
[----:B------:R-:W-:Y:S01]  /*26aa0*/  SEL R7, RZ, 0x1, P3 ;  /* 0x00000001ff077807 */ /* 0x000fe20001800000 */
[----:B------:R-:W-:Y:S01]  /*26ab0*/  UIADD3 UR23, UR14, 0x2c000, URZ ;  /* 0x0002c0000e177890 */ /* 0x000fe2000fffe03f */
[----:B------:R-:W-:Y:S01]  /*26ac0*/  SEL R5, R5, RZ, P3 ;  /* 0x000000ff05057207 */ /* 0x000fe20001800000 */
[----:B------:R-:W-:Y:S01]  /*26ad0*/  UMOV UR26, 0x140 ;  /* 0x00000140001a7882 */ /* 0x000fe20000000000 */
[----:B------:R1:W-:Y:S01]  /*26ae0*/  UTMALDG.4D [UR8], [UR4], desc[UR6] ;  /* 0x00000608040075b4 */ /* 0x0003e20008019000 */
        /* <DEDUP_REMOVED lines=29> */
.L_x_131:
[----:B------:R-:W-:Y:S05]  /*26cc0*/  BSYNC B2 ;  /* 0x0000000000027941 */ /* 0x000fea0003800000 */
.L_x_130:
[C---:B------:R-:W-:Y:S02]  /*26cd0*/  ISETP.GT.AND P3, PT, R4.reuse, 0x4, PT ;  /* 0x000000040400780c */ /* 0x040fe40003f64270 */
[----:B------:R-:W-:-:S11]  /*26ce0*/  IADD3 R4, R4, -0x2, RZ ;  /* 0xfffffffe04047810 */ /* 0x000fd60007ffe0ff */
[----:B------:R-:W-:Y:S05]  /*26cf0*/  @P3 BRA `(.L_x_135) ;  /* 0xfffffff400943947 */ /* 0x000fea000383ffff */
[----:B------:R-:W-:Y:S05]  /*26d00*/  BSYNC B1 ;  /* 0x0000000000017941 */ /* 0x000fea0003800000 */
.L_x_124:
[----:B------:R-:W2:Y:S01]  /*26d10*/  LDL.LU R2, [R1+0x280] ;  /* 0x0002800001027983 */ /* 0x000ea20000300800 */
[----:B------:R-:W-:Y:S01]  /*26d20*/  ULDC UR4, c[0x0][0xa00] ;  /* 0x0002800000047ab9 */ /* 0x000fe20000000800 */
[----:B-1----:R-:W-:Y:S02]  /*26d30*/  PRMT R4, RZ, 0x7610, R4 ;  /* 0x00007610ff047816 */ /* 0x002fe40000000004 */
[----:B--2---:R-:W-:-:S04]  /*26d40*/  IADD3 R2, R2, UR21, RZ ;  /* 0x0000001502027c10 */ /* 0x004fc8000fffe0ff */
[----:B------:R-:W-:Y:S01]  /*26d50*/  ISETP.GE.AND P3, PT, R2, UR4, PT ;  /* 0x0000000402007c0c */ /* 0x000fe2000bf66270 */
[----:B------:R1:W-:-:S12]  /*26d60*/  STL [R1+0x280], R2 ;  /* 0x0002800201007387 */ /* 0x0003d80000100800 */
[----:B-1----:R-:W-:Y:S05]  /*26d70*/  @!P3 BRA `(.L_x_136) ;  /* 0xffffffe8005cb947 */ /* 0x002fea000383ffff */
[----:B------:R-:W-:Y:S05]  /*26d80*/  BSYNC B0 ;  /* 0x0000000000007941 */ /* 0x000fea0003800000 */
.L_x_109:
[----:B------:R-:W-:Y:S05]  /*26d90*/  EXIT ;  /* 0x000000000000794d */ /* 0x000fea0003800000 */
.L_x_17:
[----:B-1----:R-:W-:-:S04]  /*26da0*/  IMAD.U32 R3, RZ, RZ, UR6 ;  /* 0x00000006ff037e24 */ /* 0x002fc8000f8e00ff */
[----:B------:R1:W2:Y:S03]  /*26db0*/  SYNCS.PHASECHK.TRANS64.TRYWAIT P1, [R3+URZ+0xc4450], R0 ;  /* 0x0c445000030075a7 */ /* 0x0002a6000802017f */
[----:B--2---:R-:W-:Y:S05]  /*26dc0*/  @!P1 NANOSLEEP.SYNCS 0x989680 ;  /* 0x009896800000995d */ /* 0x004fea0003900000 */
[----:B------:R-:W2:Y:S02]  /*26dd0*/  @!P1 SYNCS.PHASECHK.TRANS64 P1, [R3+URZ+0xc4450], R0 ;  /* 0x0c445000030095a7 */ /* 0x000ea4000802007f */
[----:B--2---:R-:W-:Y:S05]  /*26de0*/  @!P1 BRA `(.L_x_17) ;  /* 0xfffffffc00ec9947 */ /* 0x004fea000383ffff */
[----:B------:R-:W-:Y:S05]  /*26df0*/  BRA `(.L_x_137) ;  /* 0xfffffda400247947 */ /* 0x000fea000383ffff */
.L_x_19:
[----:B-1----:R-:W-:-:S04]  /*26e00*/  MOV R3, UR32 ;  /* 0x0000002000037c02 */ /* 0x002fc80008000f00 */
[----:B------:R1:W2:Y:S03]  /*26e10*/  SYNCS.PHASECHK.TRANS64.TRYWAIT P1, [R3+URZ+0xc4400], R0 ;  /* 0x0c440000030075a7 */ /* 0x0002a6000802017f */
[----:B--2---:R-:W-:Y:S05]  /*26e20*/  @!P1 NANOSLEEP.SYNCS 0x989680 ;  /* 0x009896800000995d */ /* 0x004fea0003900000 */
[----:B------:R-:W2:Y:S02]  /*26e30*/  @!P1 SYNCS.PHASECHK.TRANS64 P1, [R3+URZ+0xc4400], R0 ;  /* 0x0c440000030095a7 */ /* 0x000ea4000802007f */
[----:B--2---:R-:W-:Y:S05]  /*26e40*/  @!P1 BRA `(.L_x_19) ;  /* 0xfffffffc00ec9947 */ /* 0x004fea000383ffff */
[----:B------:R-:W-:Y:S05]  /*26e50*/  BRA `(.L_x_138) ;  /* 0xfffffda4003c7947 */ /* 0x000fea000383ffff */
.L_x_20:
[----:B-1----:R-:W-:-:S04]  /*26e60*/  MOV R3, UR5 ;  /* 0x0000000500037c02 */ /* 0x002fc80008000f00 */
[----:B------:R1:W2:Y:S03]  /*26e70*/  SYNCS.PHASECHK.TRANS64.TRYWAIT P1, [R3+URZ+-0x8], R2 ;  /* 0xfffff802030075a7 */ /* 0x0002a6000802017f */
[----:B--2---:R-:W-:Y:S05]  /*26e80*/  @!P1 NANOSLEEP.SYNCS 0x989680 ;  /* 0x009896800000995d */ /* 0x004fea0003900000 */
[----:B------:R-:W2:Y:S02]  /*26e90*/  @!P1 SYNCS.PHASECHK.TRANS64 P1, [R3+URZ+-0x8], R2 ;  /* 0xfffff802030095a7 */ /* 0x000ea4000802007f */
[----:B--2---:R-:W-:Y:S05]  /*26ea0*/  @!P1 BRA `(.L_x_20) ;  /* 0xfffffffc00ec9947 */ /* 0x004fea000383ffff */
[----:B------:R-:W-:Y:S05]  /*26eb0*/  BRA `(.L_x_139) ;  /* 0xfffffda4002c7947 */ /* 0x000fea000383ffff */
.L_x_22:
[----:B-1----:R-:W-:-:S04]  /*26ec0*/  IMAD.U32 R3, RZ, RZ, UR6 ;  /* 0x00000006ff037e24 */ /* 0x002fc8000f8e00ff */
[----:B------:R1:W2:Y:S03]  /*26ed0*/  SYNCS.PHASECHK.TRANS64.TRYWAIT P1, [R3+URZ+0xc4400], R2 ;  /* 0x0c440002030075a7 */ /* 0x0002a6000802017f */
[----:B--2---:R-:W-:Y:S05]  /*26ee0*/  @!P1 NANOSLEEP.SYNCS 0x989680 ;  /* 0x009896800000995d */ /* 0x004fea0003900000 */
[----:B------:R-:W2:Y:S02]  /*26ef0*/  @!P1 SYNCS.PHASECHK.TRANS64 P1, [R3+URZ+0xc4400], R2 ;  /* 0x0c440002030095a7 */ /* 0x000ea4000802007f */
[----:B--2---:R-:W-:Y:S05]  /*26f00*/  @!P1 BRA `(.L_x_22) ;  /* 0xfffffffc00ec9947 */ /* 0x004fea000383ffff */
[----:B------:R-:W-:Y:S05]  /*26f10*/  BRA `(.L_x_140) ;  /* 0xfffffdd8004c7947 */ /* 0x000fea000383ffff */
.L_x_27:
[----:B-1----:R-:W-:-:S04]  /*26f20*/  MOV R3, UR8 ;  /* 0x0000000800037c02 */ /* 0x002fc80008000f00 */
[----:B------:R1:W2:Y:S03]  /*26f30*/  SYNCS.PHASECHK.TRANS64.TRYWAIT P2, [R3+URZ+0xc4400], R0 ;  /* 0x0c440000030075a7 */ /* 0x0002a6000804017f */
[----:B--2---:R-:W-:Y:S05]  /*26f40*/  @!P2 NANOSLEEP.SYNCS 0x989680 ;  /* 0x009896800000a95d */ /* 0x004fea0003900000 */
[----:B------:R-:W2:Y:S02]  /*26f50*/  @!P2 SYNCS.PHASECHK.TRANS64 P2, [R3+URZ+0xc4400], R0 ;  /* 0x0c4400000300a5a7 */ /* 0x000ea4000804007f */
[----:B--2---:R-:W-:Y:S05]  /*26f60*/  @!P2 BRA `(.L_x_27) ;  /* 0xfffffffc00eca947 */ /* 0x004fea000383ffff */
[----:B------:R-:W-:Y:S05]  /*26f70*/  BRA `(.L_x_141) ;  /* 0xfffffe7000e47947 */ /* 0x000fea000383ffff */
.L_x_31:
[----:B-1----:R-:W-:-:S04]  /*26f80*/  MOV R0, UR9 ;  /* 0x0000000900007c02 */ /* 0x002fc80008000f00 */
[----:B------:R1:W2:Y:S03]  /*26f90*/  SYNCS.PHASECHK.TRANS64.TRYWAIT P2, [R0+URZ+0xc4400], R17 ;  /* 0x0c440011000075a7 */ /* 0x0002a6000804017f */
[----:B--2---:R-:W-:Y:S05]  /*26fa0*/  @!P2 NANOSLEEP.SYNCS 0x989680 ;  /* 0x009896800000a95d */ /* 0x004fea0003900000 */
[----:B------:R-:W2:Y:S02]  /*26fb0*/  @!P2 SYNCS.PHASECHK.TRANS64 P2, [R0+URZ+0xc4400], R17 ;  /* 0x0c4400110000a5a7 */ /* 0x000ea4000804007f */
[----:B--2---:R-:W-:Y:S05]  /*26fc0*/  @!P2 BRA `(.L_x_31) ;  /* 0xfffffffc00eca947 */ /* 0x004fea000383ffff */
[----:B------:R-:W-:Y:S05]  /*26fd0*/  BRA `(.L_x_30) ;  /* 0xfffffecc00d87947 */ /* 0x000fea000383ffff */
.L_x_51:
[----:B-1----:R-:W-:-:S04]  /*26fe0*/  IMAD.U32 R3, RZ, RZ, UR4 ;  /* 0x00000004ff037e24 */ /* 0x002fc8000f8e00ff */
[----:B------:R1:W2:Y:S03]  /*26ff0*/  SYNCS.PHASECHK.TRANS64.TRYWAIT P1, [R3+URZ+0xc4498], R0 ;  /* 0x0c449800030075a7 */ /* 0x0002a6000802017f */
[----:B--2---:R-:W-:Y:S05]  /*27000*/  @!P1 NANOSLEEP.SYNCS 0x989680 ;  /* 0x009896800000995d */ /* 0x004fea0003900000 */
[----:B------:R-:W2:Y:S02]  /*27010*/  @!P1 SYNCS.PHASECHK.TRANS64 P1, [R3+URZ+0xc4498], R0 ;  /* 0x0c449800030095a7 */ /* 0x000ea4000802007f */
[----:B--2---:R-:W-:Y:S05]  /*27020*/  @!P1 BRA `(.L_x_51) ;  /* 0xfffffffc00ec9947 */ /* 0x004fea000383ffff */
[----:B------:R-:W-:Y:S05]  /*27030*/  BRA `(.L_x_142) ;  /* 0xffffff9800a07947 */ /* 0x000fea000383ffff */
.L_x_94:
[----:B------:R-:W-:Y:S01]  /*27040*/  BSSY B1, `(.L_x_143) ;  /* 0x0000006000017945 */ /* 0x000fe20003800000 */
[----:B------:R-:W-:-:S07]  /*27050*/  MOV R15, 0xffffffff ;  /* 0xffffffff000f7802 */ /* 0x000fce0000000f00 */
[----:B------:R-:W-:Y:S05]  /*27060*/  WARPSYNC.COLLECTIVE R15, `(.L_x_144) ;  /* 0x000000000f0c7348 */ /* 0x000fea0003c00000 */
[----:B------:R-:W-:Y:S02]  /*27070*/  ELECT P6, UR62, PT ;  /* 0x00000000003e782f */ /* 0x000fe400038c0000 */
[----:B------:R-:W-:Y:S01]  /*27080*/  MOV R14, UR62 ;  /* 0x0000003e000e7c02 */ /* 0x000fe20008000f00 */
[----:B------:R-:W-:Y:S10]  /*27090*/  ENDCOLLECTIVE ;  /* 0x000000000000791b */ /* 0x000ff40003800000 */
.L_x_144:
[----:B------:R-:W-:Y:S05]  /*270a0*/  BSYNC B1 ;  /* 0x0000000000017941 */ /* 0x000fea0003800000 */
.L_x_143:
[----:B------:R-:W-:Y:S05]  /*270b0*/  BRA `(.L_x_145) ;  /* 0xffffffd800947947 */ /* 0x000fea000383ffff */
.L_x_97:
[----:B-1----:R1:W2:Y:S02]  /*270c0*/  SYNCS.PHASECHK.TRANS64.TRYWAIT P2, [R7+URZ+0xc4460], R6 ;  /* 0x0c446006070075a7 */ /* 0x0022a4000804017f */
[----:B--2---:R-:W-:Y:S05]  /*270d0*/  @!P2 NANOSLEEP.SYNCS 0x989680 ;  /* 0x009896800000a95d */ /* 0x004fea0003900000 */
[----:B------:R-:W2:Y:S02]  /*270e0*/  @!P2 SYNCS.PHASECHK.TRANS64 P2, [R7+URZ+0xc4460], R6 ;  /* 0x0c4460060700a5a7 */ /* 0x000ea4000804007f */
[----:B--2---:R-:W-:Y:S05]  /*270f0*/  @!P2 BRA `(.L_x_97) ;  /* 0xfffffffc00f0a947 */ /* 0x004fea000383ffff */
[----:B------:R-:W-:Y:S05]  /*27100*/  BRA `(.L_x_146) ;  /* 0xffffffd800b47947 */ /* 0x000fea000383ffff */
.L_x_102:
[----:B-1----:R1:W2:Y:S02]  /*27110*/  SYNCS.PHASECHK.TRANS64.TRYWAIT P2, [R7+URZ+0xc44b0], R4 ;  /* 0x0c44b004070075a7 */ /* 0x0022a4000804017f */
[----:B--2---:R-:W-:Y:S05]  /*27120*/  @!P2 NANOSLEEP.SYNCS 0x989680 ;  /* 0x009896800000a95d */ /* 0x004fea0003900000 */
[----:B------:R-:W2:Y:S02]  /*27130*/  @!P2 SYNCS.PHASECHK.TRANS64 P2, [R7+URZ+0xc44b0], R4 ;  /* 0x0c44b0040700a5a7 */ /* 0x000ea4000804007f */
[----:B--2---:R-:W-:Y:S05]  /*27140*/  @!P2 BRA `(.L_x_102) ;  /* 0xfffffffc00f0a947 */ /* 0x004fea000383ffff */
[----:B------:R-:W-:Y:S05]  /*27150*/  BRA `(.L_x_101) ;  /* 0xffffffdc00d47947 */ /* 0x000fea000383ffff */
.L_x_105:
[----:B-1----:R1:W2:Y:S02]  /*27160*/  SYNCS.PHASECHK.TRANS64.TRYWAIT P2, [R4+URZ+0xc4460], R9 ;  /* 0x0c446009040075a7 */ /* 0x0022a4000804017f */
[----:B--2---:R-:W-:Y:S05]  /*27170*/  @!P2 NANOSLEEP.SYNCS 0x989680 ;  /* 0x009896800000a95d */ /* 0x004fea0003900000 */
[----:B------:R-:W2:Y:S02]  /*27180*/  @!P2 SYNCS.PHASECHK.TRANS64 P2, [R4+URZ+0xc4460], R9 ;  /* 0x0c4460090400a5a7 */ /* 0x000ea4000804007f */
[----:B--2---:R-:W-:Y:S05]  /*27190*/  @!P2 BRA `(.L_x_105) ;  /* 0xfffffffc00f0a947 */ /* 0x004fea000383ffff */
[----:B------:R-:W-:Y:S05]  /*271a0*/  BRA `(.L_x_147) ;  /* 0xffffffdc00e87947 */ /* 0x000fea000383ffff */
.L_x_110:
[----:B------:R-:W-:Y:S01]  /*271b0*/  BSSY B1, `(.L_x_148) ;  /* 0x0000006000017945 */ /* 0x000fe20003800000 */
[----:B------:R-:W-:-:S07]  /*271c0*/  MOV R15, 0xffffffff ;  /* 0xffffffff000f7802 */ /* 0x000fce0000000f00 */
[----:B------:R-:W-:Y:S05]  /*271d0*/  WARPSYNC.COLLECTIVE R15, `(.L_x_149) ;  /* 0x000000000f0c7348 */ /* 0x000fea0003c00000 */
[----:B------:R-:W-:Y:S02]  /*271e0*/  ELECT P6, UR62, PT ;  /* 0x00000000003e782f */ /* 0x000fe400038c0000 */
[----:B------:R-:W-:Y:S01]  /*271f0*/  MOV R14, UR62 ;  /* 0x0000003e000e7c02 */ /* 0x000fe20008000f00 */
[----:B------:R-:W-:Y:S10]  /*27200*/  ENDCOLLECTIVE ;  /* 0x000000000000791b */ /* 0x000ff40003800000 */
.L_x_149:
[----:B------:R-:W-:Y:S05]  /*27210*/  BSYNC B1 ;  /* 0x0000000000017941 */ /* 0x000fea0003800000 */
.L_x_148:
[----:B------:R-:W-:Y:S05]  /*27220*/  BRA `(.L_x_150) ;  /* 0xffffffe4009c7947 */ /* 0x000fea000383ffff */
.L_x_113:
[----:B-1----:R1:W2:Y:S02]  /*27230*/  SYNCS.PHASECHK.TRANS64.TRYWAIT P4, [R8+URZ+0xc4428], R7 ;  /* 0x0c442807080075a7 */ /* 0x0022a4000808017f */
[----:B--2---:R-:W-:Y:S05]  /*27240*/  @!P4 NANOSLEEP.SYNCS 0x989680 ;  /* 0x009896800000c95d */ /* 0x004fea0003900000 */
[----:B------:R-:W2:Y:S02]  /*27250*/  @!P4 SYNCS.PHASECHK.TRANS64 P4, [R8+URZ+0xc4428], R7 ;  /* 0x0c4428070800c5a7 */ /* 0x000ea4000808007f */
[----:B--2---:R-:W-:Y:S05]  /*27260*/  @!P4 BRA `(.L_x_113) ;  /* 0xfffffffc00f0c947 */ /* 0x004fea000383ffff */
[----:B------:R-:W-:Y:S05]  /*27270*/  BRA `(.L_x_151) ;  /* 0xffffffe400b47947 */ /* 0x000fea000383ffff */
.L_x_118:
[----:B-1----:R1:W2:Y:S02]  /*27280*/  SYNCS.PHASECHK.TRANS64.TRYWAIT P4, [R4+URZ+0xc44b0], R7 ;  /* 0x0c44b007040075a7 */ /* 0x0022a4000808017f */
[----:B--2---:R-:W-:Y:S05]  /*27290*/  @!P4 NANOSLEEP.SYNCS 0x989680 ;  /* 0x009896800000c95d */ /* 0x004fea0003900000 */
[----:B------:R-:W2:Y:S02]  /*272a0*/  @!P4 SYNCS.PHASECHK.TRANS64 P4, [R4+URZ+0xc44b0], R7 ;  /* 0x0c44b0070400c5a7 */ /* 0x000ea4000808007f */
[----:B--2---:R-:W-:Y:S05]  /*272b0*/  @!P4 BRA `(.L_x_118) ;  /* 0xfffffffc00f0c947 */ /* 0x004fea000383ffff */
[----:B------:R-:W-:Y:S05]  /*272c0*/  BRA `(.L_x_117) ;  /* 0xffffffe800cc7947 */ /* 0x000fea000383ffff */
.L_x_121:
[----:B-1----:R1:W2:Y:S02]  /*272d0*/  SYNCS.PHASECHK.TRANS64.TRYWAIT P3, [R7+URZ+0xc4428], R8 ;  /* 0x0c442808070075a7 */ /* 0x0022a4000806017f */
[----:B--2---:R-:W-:Y:S05]  /*272e0*/  @!P3 NANOSLEEP.SYNCS 0x989680 ;  /* 0x009896800000b95d */ /* 0x004fea0003900000 */
[----:B------:R-:W2:Y:S02]  /*272f0*/  @!P3 SYNCS.PHASECHK.TRANS64 P3, [R7+URZ+0xc4428], R8 ;  /* 0x0c4428080700b5a7 */ /* 0x000ea4000806007f */
[----:B--2---:R-:W-:Y:S05]  /*27300*/  @!P3 BRA `(.L_x_121) ;  /* 0xfffffffc00f0b947 */ /* 0x004fea000383ffff */
[----:B------:R-:W-:Y:S05]  /*27310*/  BRA `(.L_x_152) ;  /* 0xffffffe800e47947 */ /* 0x000fea000383ffff */
.L_x_127:
[----:B-1----:R1:W2:Y:S02]  /*27320*/  SYNCS.PHASECHK.TRANS64.TRYWAIT P3, [R7+URZ+0xc4428], R8 ;  /* 0x0c442808070075a7 */ /* 0x0022a4000806017f */
[----:B--2---:R-:W-:Y:S05]  /*27330*/  @!P3 NANOSLEEP.SYNCS 0x989680 ;  /* 0x009896800000b95d */ /* 0x004fea0003900000 */
[----:B------:R-:W2:Y:S02]  /*27340*/  @!P3 SYNCS.PHASECHK.TRANS64 P3, [R7+URZ+0xc4428], R8 ;  /* 0x0c4428080700b5a7 */ /* 0x000ea4000806007f */
[----:B--2---:R-:W-:Y:S05]  /*27350*/  @!P3 BRA `(.L_x_127) ;  /* 0xfffffffc00f0b947 */ /* 0x004fea000383ffff */
[----:B------:R-:W-:Y:S05]  /*27360*/  BRA `(.L_x_153) ;  /* 0xfffffff0001c7947 */ /* 0x000fea000383ffff */
.L_x_132:
[----:B-1----:R1:W2:Y:S02]  /*27370*/  SYNCS.PHASECHK.TRANS64.TRYWAIT P3, [R7+URZ+0xc4428], R8 ;  /* 0x0c442808070075a7 */ /* 0x0022a4000806017f */
[----:B--2---:R-:W-:Y:S05]  /*27380*/  @!P3 NANOSLEEP.SYNCS 0x989680 ;  /* 0x009896800000b95d */ /* 0x004fea0003900000 */
[----:B------:R-:W2:Y:S02]  /*27390*/  @!P3 SYNCS.PHASECHK.TRANS64 P3, [R7+URZ+0xc4428], R8 ;  /* 0x0c4428080700b5a7 */ /* 0x000ea4000806007f */
[----:B--2---:R-:W-:Y:S05]  /*273a0*/  @!P3 BRA `(.L_x_132) ;  /* 0xfffffffc00f0b947 */ /* 0x004fea000383ffff */
[----:B------:R-:W-:Y:S05]  /*273b0*/  BRA `(.L_x_154) ;  /* 0xfffffff400387947 */ /* 0x000fea000383ffff */
        .weak           $__internal_0_$__cuda_sm20_rcp_rn_f32_slowpath
        .type           $__internal_0_$__cuda_sm20_rcp_rn_f32_slowpath,@function
        .size           $__internal_0_$__cuda_sm20_rcp_rn_f32_slowpath,(.L_x_160 - $__internal_0_$__cuda_sm20_rcp_rn_f32_slowpath)
$__internal_0_$__cuda_sm20_rcp_rn_f32_slowpath:
[----:B------:R-:W-:Y:S01]  /*273c0*/  IMAD.SHL.U32 R2, R0, 0x2, RZ ;  /* 0x0000000200027824 */ /* 0x000fe200078e00ff */
[----:B------:R-:W-:Y:S04]  /*273d0*/  BSSY B2, `(.L_x_155) ;  /* 0x0000030000027945 */ /* 0x000fe80003800000 */
[----:B------:R-:W-:-:S04]  /*273e0*/  SHF.R.U32.HI R2, RZ, 0x18, R2 ;  /* 0x00000018ff027819 */ /* 0x000fc80000011602 */
[----:B------:R-:W-:-:S13]  /*273f0*/  ISETP.NE.U32.AND P0, PT, R2, RZ, PT ;  /* 0x000000ff0200720c */ /* 0x000fda0003f05070 */
[----:B------:R-:W-:Y:S05]  /*27400*/  @P0 BRA `(.L_x_156) ;  /* 0x0000000000280947 */ /* 0x000fea0003800000 */
[----:B------:R-:W-:-:S04]  /*27410*/  SHF.L.U32 R2, R0, 0x1, RZ ;  /* 0x0000000100027819 */ /* 0x000fc800000006ff */
[----:B------:R-:W-:-:S13]  /*27420*/  ISETP.NE.AND P0, PT, R2, RZ, PT ;  /* 0x000000ff0200720c */ /* 0x000fda0003f05270 */
[----:B------:R-:W-:Y:S01]  /*27430*/  @P0 FFMA R5, R0, 1.84467440737095516160e+19, RZ ;  /* 0x5f80000000050823 */ /* 0x000fe200000000ff */
[----:B------:R-:W-:Y:S08]  /*27440*/  @!P0 MUFU.RCP R2, R0 ;  /* 0x0000000000028308 */ /* 0x000ff00000001000 */
[----:B------:R-:W1:Y:S02]  /*27450*/  @P0 MUFU.RCP R3, R5 ;  /* 0x0000000500030308 */ /* 0x000e640000001000 */
[----:B-1----:R-:W-:-:S04]  /*27460*/  @P0 FFMA R5, R5, R3, -1 ;  /* 0xbf80000005050423 */ /* 0x002fc80000000003 */
[----:B------:R-:W-:-:S04]  /*27470*/  @P0 FADD.FTZ R5, -R5, -RZ ;  /* 0x800000ff05050221 */ /* 0x000fc80000010100 */
[----:B------:R-:W-:-:S04]  /*27480*/  @P0 FFMA R3, R3, R5, R3 ;  /* 0x0000000503030223 */ /* 0x000fc80000000003 */
[----:B------:R-:W-:Y:S01]  /*27490*/  @P0 FFMA R2, R3, 1.84467440737095516160e+19, RZ ;  /* 0x5f80000003020823 */ /* 0x000fe200000000ff */
[----:B------:R-:W-:Y:S06]  /*274a0*/  BRA `(.L_x_157) ;  /* 0x0000000000887947 */ /* 0x000fec0003800000 */
.L_x_156:
[----:B------:R-:W-:-:S04]  /*274b0*/  IADD3 R12, R2, -0xfd, RZ ;  /* 0xffffff03020c7810 */ /* 0x000fc80007ffe0ff */
[----:B------:R-:W-:-:S13]  /*274c0*/  ISETP.GT.U32.AND P0, PT, R12, 0x1, PT ;  /* 0x000000010c00780c */ /* 0x000fda0003f04070 */
[----:B------:R-:W-:Y:S05]  /*274d0*/  @P0 BRA `(.L_x_158) ;  /* 0x0000000000780947 */ /* 0x000fea0003800000 */
[----:B------:R-:W-:Y:S01]  /*274e0*/  LOP3.LUT R5, R0, 0x7fffff, RZ, 0xc0, !PT ;  /* 0x007fffff00057812 */ /* 0x000fe200078ec0ff */
[----:B------:R-:W-:Y:S01]  /*274f0*/  IMAD.MOV.U32 R13, RZ, RZ, 0x3 ;  /* 0x00000003ff0d7424 */ /* 0x000fe200078e00ff */
[----:B------:R-:W-:Y:S02]  /*27500*/  IADD3 R2, R2, -0xfc, RZ ;  /* 0xffffff0402027810 */ /* 0x000fe40007ffe0ff */
[----:B------:R-:W-:Y:S02]  /*27510*/  LOP3.LUT R5, R5, 0x3f800000, RZ, 0xfc, !PT ;  /* 0x3f80000005057812 */ /* 0x000fe400078efcff */
[----:B------:R-:W-:Y:S02]  /*27520*/  SHF.L.U32 R13, R13, R12, RZ ;  /* 0x0000000c0d0d7219 */ /* 0x000fe400000006ff */
[----:B------:R-:W1:Y:S02]  /*27530*/  MUFU.RCP R3, R5 ;  /* 0x0000000500037308 */ /* 0x000e640000001000 */
[----:B-1----:R-:W-:-:S04]  /*27540*/  FFMA R6, R5, R3, -1 ;  /* 0xbf80000005067423 */ /* 0x002fc80000000003 */
[----:B------:R-:W-:-:S04]  /*27550*/  FADD.FTZ R6, -R6, -RZ ;  /* 0x800000ff06067221 */ /* 0x000fc80000010100 */
[CCC-:B------:R-:W-:Y:S01]  /*27560*/  FFMA.RM R5, R3.reuse, R6.reuse, R3.reuse ;  /* 0x0000000603057223 */ /* 0x1c0fe20000004003 */
[----:B------:R-:W-:-:S05]  /*27570*/  FFMA.RP R3, R3, R6, R3 ;  /* 0x0000000603037223 */ /* 0x000fca0000008003 */
[C---:B------:R-:W-:Y:S02]  /*27580*/  FSETP.NEU.FTZ.AND P0, PT, R5.reuse, R3, PT ;  /* 0x000000030500720b */ /* 0x040fe40003f1d000 */
[----:B------:R-:W-:Y:S02]  /*27590*/  LOP3.LUT R3, R5, 0x7fffff, RZ, 0xc0, !PT ;  /* 0x007fffff05037812 */ /* 0x000fe400078ec0ff */
[----:B------:R-:W-:Y:S02]  /*275a0*/  SEL R5, RZ, 0xffffffff, !P0 ;  /* 0xffffffffff057807 */ /* 0x000fe40004000000 */
[----:B------:R-:W-:Y:S02]  /*275b0*/  LOP3.LUT R3, R3, 0x800000, RZ, 0xfc, !PT ;  /* 0x0080000003037812 */ /* 0x000fe400078efcff */
[----:B------:R-:W-:Y:S02]  /*275c0*/  IADD3 R6, -R5, RZ, RZ ;  /* 0x000000ff05067210 */ /* 0x000fe40007ffe1ff */
[----:B------:R-:W-:-:S02]  /*275d0*/  LOP3.LUT R13, R13, R3, RZ, 0xc0, !PT ;  /* 0x000000030d0d7212 */ /* 0x000fc400078ec0ff */
[-C--:B------:R-:W-:Y:S02]  /*275e0*/  LOP3.LUT P1, RZ, R6, R12.reuse, R3, 0xf8, !PT ;  /* 0x0000000c06ff7212 */ /* 0x080fe4000782f803 */
[----:B------:R-:W-:Y:S02]  /*275f0*/  SHF.R.U32.HI R5, RZ, R12, R13 ;  /* 0x0000000cff057219 */ /* 0x000fe4000001160d */
[----:B------:R-:W-:Y:S02]  /*27600*/  SHF.R.U32.HI R2, RZ, R2, R3 ;  /* 0x00000002ff027219 */ /* 0x000fe40000011603 */
[C---:B------:R-:W-:Y:S02]  /*27610*/  LOP3.LUT P0, RZ, R5.reuse, 0x1, RZ, 0xc0, !PT ;  /* 0x0000000105ff7812 */ /* 0x040fe4000780c0ff */
[----:B------:R-:W-:-:S04]  /*27620*/  LOP3.LUT P2, RZ, R5, 0x2, RZ, 0xc0, !PT ;  /* 0x0000000205ff7812 */ /* 0x000fc8000784c0ff */
[----:B------:R-:W-:Y:S02]  /*27630*/  PLOP3.LUT P0, PT, P0, P1, P2, 0xe0, 0x0 ;  /* 0x000000000000781c */ /* 0x000fe40000703c20 */
[----:B------:R-:W-:Y:S02]  /*27640*/  LOP3.LUT P1, RZ, R0, 0x7fffff, RZ, 0xc0, !PT ;  /* 0x007fffff00ff7812 */ /* 0x000fe4000782c0ff */
[----:B------:R-:W-:-:S05]  /*27650*/  SEL R3, RZ, 0x1, !P0 ;  /* 0x00000001ff037807 */ /* 0x000fca0004000000 */
[----:B------:R-:W-:-:S05]  /*27660*/  IMAD.MOV R3, RZ, RZ, -R3 ;  /* 0x000000ffff037224 */ /* 0x000fca00078e0a03 */
[----:B------:R-:W-:-:S13]  /*27670*/  ISETP.GE.AND P0, PT, R3, RZ, PT ;  /* 0x000000ff0300720c */ /* 0x000fda0003f06270 */
[----:B------:R-:W-:-:S04]  /*27680*/  @!P0 IADD3 R2, R2, 0x1, RZ ;  /* 0x0000000102028810 */ /* 0x000fc80007ffe0ff */
[----:B------:R-:W-:-:S04]  /*27690*/  @!P1 SHF.L.U32 R2, R2, 0x1, RZ ;  /* 0x0000000102029819 */ /* 0x000fc800000006ff */
[----:B------:R-:W-:Y:S01]  /*276a0*/  LOP3.LUT R2, R2, 0x80000000, R0, 0xf8, !PT ;  /* 0x8000000002027812 */ /* 0x000fe200078ef800 */
[----:B------:R-:W-:Y:S06]  /*276b0*/  BRA `(.L_x_157) ;  /* 0x0000000000047947 */ /* 0x000fec0003800000 */
.L_x_158:
[----:B------:R1:W2:Y:S02]  /*276c0*/  MUFU.RCP R2, R0 ;  /* 0x0000000000027308 */ /* 0x0002a40000001000 */
.L_x_157:
[----:B------:R-:W-:Y:S05]  /*276d0*/  BSYNC B2 ;  /* 0x0000000000027941 */ /* 0x000fea0003800000 */
.L_x_155:
[----:B--2---:R-:W-:Y:S01]  /*276e0*/  IMAD.MOV.U32 R5, RZ, RZ, R2 ;  /* 0x000000ffff057224 */ /* 0x004fe200078e0002 */
[----:B------:R-:W-:Y:S02]  /*276f0*/  MOV R2, R7 ;  /* 0x0000000700027202 */ /* 0x000fe40000000f00 */
[----:B------:R-:W-:-:S04]  /*27700*/  MOV R3, 0x0 ;  /* 0x0000000000037802 */ /* 0x000fc80000000f00 */
[----:B-1----:R-:W-:Y:S05]  /*27710*/  RET.REL.NODEC R2 `(_ZN7cutlass13device_kernelINS_4fmha6kernel28FmhaKernelTmaWarpSpecializedINS1_10collective30FmhaMainloopTmaWarpSpecializedINS_6half_tEffN4cute5tupleIJNS7_1CILi128EEESA_NS9_ILi512EEEEEENS8_IJiNS9_ILi1EEENS8_IJiiEEEEEESF_SF_NS4_13DefaultFusionEJNS2_6OptionILNS2_3TagE0ENS9_ILb1EEEEENSH_ILSI_2ESJ_EEEEENS4_15FmhaFwdEpilogueIS6_fNS8_IJNS9_ILi64EEESB_SA_EEEEENS2_23PersistentTileSchedulerEJSK_SL_EEEEEvNT_6ParamsE) ;  /* 0xfffffd8802387950 */ /* 0x002fea0003c3ffff */
.L_x_159:
[----:B------:R-:W-:-:S00]  /*27720*/  BRA `(.L_x_159) ;  /* 0xfffffffc00fc7947 */ /* 0x000fc0000383ffff */
[----:B------:R-:W-:-:S00]  /*27730*/  NOP ;  /* 0x0000000000007918 */ /* 0x000fc00000000000 */
        /* <DEDUP_REMOVED lines=12> */
.L_x_160:


//--------------------- .nv.global.init           --------------------------
	.section	.nv.global.init,"aw",@progbits
.nv.global.init:
	.type		$str$24,@object
	.size		$str$24,($str$25 - $str$24)
$str$24:
        /*0000*/ 	.byte	0x28, 0x61, 0x64, 0x64, 0x72, 0x65, 0x73, 0x73, 0x20, 0x26, 0x20, 0x6d, 0x61, 0x73, 0x6b, 0x29
        /*0010*/ 	.byte	0x20, 0x3d, 0x3d, 0x20, 0x30, 0x00
	.type		$str$25,@object
	.size		$str$25,(__unnamed_1 - $str$25)
$str$25:
        /*0016*/ 	.byte	0x2f, 0x74, 0x6d, 0x70, 0x2f, 0x63, 0x75, 0x74, 0x6c, 0x61, 0x73, 0x73, 0x5f, 0x73, 0x77, 0x65
        /*0026*/ 	.byte	0x65, 0x70, 0x5f, 0x73, 0x72, 0x63, 0x2f, 0x69, 0x6e, 0x63, 0x6c, 0x75, 0x64, 0x65, 0x2f, 0x63
        /*0036*/ 	.byte	0x75, 0x74, 0x65, 0x2f, 0x70, 0x6f, 0x69, 0x6e, 0x74, 0x65, 0x72, 0x5f, 0x66, 0x6c, 0x61, 0x67
        /*0046*/ 	.byte	0x67, 0x65, 0x64, 0x2e, 0x68, 0x70, 0x70, 0x00
	.type		__unnamed_1,@object
	.size		__unnamed_1,(__unnamed_2 - __unnamed_1)
__unnamed_1:
        /* <DEDUP_REMOVED lines=28> */
        /*020e*/ 	.byte	0x3e, 0x3e, 0x3e, 0x3e, 0x3e, 0x5d, 0x00
	.type		__unnamed_2,@object
	.size		__unnamed_2,(.L_1 - __unnamed_2)
__unnamed_2:
        /* <DEDUP_REMOVED lines=29> */
.L_1:


//--------------------- .nv.shared._ZN7cutlass13device_kernelINS_4fmha6kernel28FmhaKernelTmaWarpSpecializedINS1_10collective30FmhaMainloopTmaWarpSpecializedINS_6half_tEffN4cute5tupleIJNS7_1CILi128EEESA_NS9_ILi512EEEEEENS8_IJiNS9_ILi1EEENS8_IJiiEEEEEESF_SF_NS4_13DefaultFusionEJNS2_6OptionILNS2_3TagE0ENS9_ILb1EEEEENSH_ILSI_2ESJ_EEEEENS4_15FmhaFwdEpilogueIS6_fNS8_IJNS9_ILi64EEESB_SA_EEEEENS2_23PersistentTileSchedulerEJSK_SL_EEEEEvNT_6ParamsE --------------------------
	.section	.nv.shared._ZN7cutlass13device_kernelINS_4fmha6kernel28FmhaKernelTmaWarpSpecializedINS1_10collective30FmhaMainloopTmaWarpSpecializedINS_6half_tEffN4cute5tupleIJNS7_1CILi128EEESA_NS9_ILi512EEEEEENS8_IJiNS9_ILi1EEENS8_IJiiEEEEEESF_SF_NS4_13DefaultFusionEJNS2_6OptionILNS2_3TagE0ENS9_ILb1EEEEENSH_ILSI_2ESJ_EEEEENS4_15FmhaFwdEpilogueIS6_fNS8_IJNS9_ILi64EEESB_SA_EEEEENS2_23PersistentTileSchedulerEJSK_SL_EEEEEvNT_6ParamsE,"aw",@nobits
	.sectionflags	@""
	.align	16
	.zero		1024


//--------------------- .nv.shared.reserved.0     --------------------------
	.section	.nv.shared.reserved.0,"aw",@nobits
	.weak		__nv_reservedSMEM_offset_0_alias
	.size		__nv_reservedSMEM_offset_0_alias, 0, 0
	.other		__nv_reservedSMEM_offset_0_alias,@"STO_CUDA_RESERVED_SHARED STV_DEFAULT"
__nv_reservedSMEM_offset_0_alias:
	.zero		0


//--------------------- .nv.global                --------------------------
	.section	.nv.global,"aw",@nobits
.nv.global:
	.type		_ZN39_INTERNAL_b91480b3_4_k_cu_cde17223_32284cute1_E,@object
	.size		_ZN39_INTERNAL_b91480b3_4_k_cu_cde17223_32284cute1_E,(_ZN39_INTERNAL_b91480b3_4_k_cu_cde17223_32284cuda3std3__45__cpo6cbeginE - _ZN39_INTERNAL_b91480b3_4_k_cu_cde17223_32284cute1_E)
_ZN39_INTERNAL_b91480b3_4_k_cu_cde17223_32284cute1_E:
	.zero		1
	.type		_ZN39_INTERNAL_b91480b3_4_k_cu_cde17223_32284cuda3std3__45__cpo6cbeginE,@object
	.size		_ZN39_INTERNAL_b91480b3_4_k_cu_cde17223_32284cuda3std3__45__cpo6cbeginE,(_ZN39_INTERNAL_b91480b3_4_k_cu_cde17223_32284cuda3std3__48in_placeE - _ZN39_INTERNAL_b91480b3_4_k_cu_cde17223_32284cuda3std3__45__cpo6cbeginE)
_ZN39_INTERNAL_b91480b3_4_k_cu_cde17223_32284cuda3std3__45__cpo6cbeginE:
	.zero		1
	.type		_ZN39_INTERNAL_b91480b3_4_k_cu_cde17223_32284cuda3std3__48in_placeE,@object
	.size		_ZN39_INTERNAL_b91480b3_4_k_cu_cde17223_32284cuda3std3__48in_placeE,(_ZN39_INTERNAL_b91480b3_4_k_cu_cde17223_32284cuda3std6ranges3__45__cpo9iter_moveE - _ZN39_INTERNAL_b91480b3_4_k_cu_cde17223_32284cuda3std3__48in_placeE)
_ZN39_INTERNAL_b91480b3_4_k_cu_cde17223_32284cuda3std3__48in_placeE:
	.zero		1
	.type		_ZN39_INTERNAL_b91480b3_4_k_cu_cde17223_32284cuda3std6ranges3__45__cpo9iter_moveE,@object
	.size		_ZN39_INTERNAL_b91480b3_4_k_cu_cde17223_32284cuda3std6ranges3__45__cpo9iter_moveE,(_ZN39_INTERNAL_b91480b3_4_k_cu_cde17223_32284cuda3std3__45__cpo5beginE - _ZN39_INTERNAL_b91480b3_4_k_cu_cde17223_32284cuda3std6ranges3__45__cpo9iter_moveE)
_ZN39_INTERNAL_b91480b3_4_k_cu_cde17223_32284cuda3std6ranges3__45__cpo9iter_moveE:
	.zero		1
	.type		_ZN39_INTERNAL_b91480b3_4_k_cu_cde17223_32284cuda3std3__45__cpo5beginE,@object
	.size		_ZN39_INTERNAL_b91480b3_4_k_cu_cde17223_32284cuda3std3__45__cpo5beginE,(_ZN39_INTERNAL_b91480b3_4_k_cu_cde17223_32284cuda3std3__441_GLOBAL__N__b91480b3_4_k_cu_cde17223_32286ignoreE - _ZN39_INTERNAL_b91480b3_4_k_cu_cde17223_32284cuda3std3__45__cpo5beginE)
_ZN39_INTERNAL_b91480b3_4_k_cu_cde17223_32284cuda3std3__45__cpo5beginE:
	.zero		1
	.type		_ZN39_INTERNAL_b91480b3_4_k_cu_cde17223_32284cuda3std3__441_GLOBAL__N__b91480b3_4_k_cu_cde17223_32286ignoreE,@object
	.size		_ZN39_INTERNAL_b91480b3_4_k_cu_cde17223_32284cuda3std3__441_GLOBAL__N__b91480b3_4_k_cu_cde17223_32286ignoreE,(_ZN39_INTERNAL_b91480b3_4_k_cu_cde17223_32284cute7productE - _ZN39_INTERNAL_b91480b3_4_k_cu_cde17223_32284cuda3std3__441_GLOBAL__N__b91480b3_4_k_cu_cde17223_32286ignoreE)
_ZN39_INTERNAL_b91480b3_4_k_cu_cde17223_32284cuda3std3__441_GLOBAL__N__b91480b3_4_k_cu_cde17223_32286ignoreE:
	.zero		1
	.type		_ZN39_INTERNAL_b91480b3_4_k_cu_cde17223_32284cute7productE,@object
	.size		_ZN39_INTERNAL_b91480b3_4_k_cu_cde17223_32284cute7productE,(_ZN39_INTERNAL_b91480b3_4_k_cu_cde17223_32284cuda3std3__45__cpo3endE - _ZN39_INTERNAL_b91480b3_4_k_cu_cde17223_32284cute7productE)
_ZN39_INTERNAL_b91480b3_4_k_cu_cde17223_32284cute7productE:
	.zero		1
	.type		_ZN39_INTERNAL_b91480b3_4_k_cu_cde17223_32284cuda3std3__45__cpo3endE,@object
	.size		_ZN39_INTERNAL_b91480b3_4_k_cu_cde17223_32284cuda3std3__45__cpo3endE,(_ZN39_INTERNAL_b91480b3_4_k_cu_cde17223_32284cuda3std3__419piecewise_constructE - _ZN39_INTERNAL_b91480b3_4_k_cu_cde17223_32284cuda3std3__45__cpo3endE)
_ZN39_INTERNAL_b91480b3_4_k_cu_cde17223_32284cuda3std3__45__cpo3endE:
	.zero		1
	.type		_ZN39_INTERNAL_b91480b3_4_k_cu_cde17223_32284cuda3std3__419piecewise_constructE,@object
	.size		_ZN39_INTERNAL_b91480b3_4_k_cu_cde17223_32284cuda3std3__419piecewise_constructE,(_ZN39_INTERNAL_b91480b3_4_k_cu_cde17223_32284cuda3std3__45__cpo4cendE - _ZN39_INTERNAL_b91480b3_4_k_cu_cde17223_32284cuda3std3__419piecewise_constructE)
_ZN39_INTERNAL_b91480b3_4_k_cu_cde17223_32284cuda3std3__419piecewise_constructE:
	.zero		1
	.type		_ZN39_INTERNAL_b91480b3_4_k_cu_cde17223_32284cuda3std3__45__cpo4cendE,@object
	.size		_ZN39_INTERNAL_b91480b3_4_k_cu_cde17223_32284cuda3std3__45__cpo4cendE,(_ZN39_INTERNAL_b91480b3_4_k_cu_cde17223_32284cuda3std6ranges3__45__cpo4swapE - _ZN39_INTERNAL_b91480b3_4_k_cu_cde17223_32284cuda3std3__45__cpo4cendE)
_ZN39_INTERNAL_b91480b3_4_k_cu_cde17223_32284cuda3std3__45__cpo4cendE:
	.zero		1
	.type		_ZN39_INTERNAL_b91480b3_4_k_cu_cde17223_32284cuda3std6ranges3__45__cpo4swapE,@object
	.size		_ZN39_INTERNAL_b91480b3_4_k_cu_cde17223_32284cuda3std6ranges3__45__cpo4swapE,(.L_9 - _ZN39_INTERNAL_b91480b3_4_k_cu_cde17223_32284cuda3std6ranges3__45__cpo4swapE)
_ZN39_INTERNAL_b91480b3_4_k_cu_cde17223_32284cuda3std6ranges3__45__cpo4swapE:
	.zero		1
.L_9:


//--------------------- .nv.constant0._ZN7cutlass13device_kernelINS_4fmha6kernel28FmhaKernelTmaWarpSpecializedINS1_10collective30FmhaMainloopTmaWarpSpecializedINS_6half_tEffN4cute5tupleIJNS7_1CILi128EEESA_NS9_ILi512EEEEEENS8_IJiNS9_ILi1EEENS8_IJiiEEEEEESF_SF_NS4_13DefaultFusionEJNS2_6OptionILNS2_3TagE0ENS9_ILb1EEEEENSH_ILSI_2ESJ_EEEEENS4_15FmhaFwdEpilogueIS6_fNS8_IJNS9_ILi64EEESB_SA_EEEEENS2_23PersistentTileSchedulerEJSK_SL_EEEEEvNT_6ParamsE --------------------------
	.section	.nv.constant0._ZN7cutlass13device_kernelINS_4fmha6kernel28FmhaKernelTmaWarpSpecializedINS1_10collective30FmhaMainloopTmaWarpSpecializedINS_6half_tEffN4cute5tupleIJNS7_1CILi128EEESA_NS9_ILi512EEEEEENS8_IJiNS9_ILi1EEENS8_IJiiEEEEEESF_SF_NS4_13DefaultFusionEJNS2_6OptionILNS2_3TagE0ENS9_ILb1EEEEENSH_ILSI_2ESJ_EEEEENS4_15FmhaFwdEpilogueIS6_fNS8_IJNS9_ILi64EEESB_SA_EEEEENS2_23PersistentTileSchedulerEJSK_SL_EEEEEvNT_6ParamsE,"a",@progbits
	.sectionflags	@""
	.align	4
.nv.constant0._ZN7cutlass13device_kernelINS_4fmha6kernel28FmhaKernelTmaWarpSpecializedINS1_10collective30FmhaMainloopTmaWarpSpecializedINS_6half_tEffN4cute5tupleIJNS7_1CILi128EEESA_NS9_ILi512EEEEEENS8_IJiNS9_ILi1EEENS8_IJiiEEEEEESF_SF_NS4_13DefaultFusionEJNS2_6OptionILNS2_3TagE0ENS9_ILb1EEEEENSH_ILSI_2ESJ_EEEEENS4_15FmhaFwdEpilogueIS6_fNS8_IJNS9_ILi64EEESB_SA_EEEEENS2_23PersistentTileSchedulerEJSK_SL_EEEEEvNT_6ParamsE:
	.zero		2688


//--------------------- SYMBOLS --------------------------

	.type		.nv.reservedSmem.offset0,@object
	.size		.nv.reservedSmem.offset0,0x4
	.type		__assertfail,@function
